	.target	sm_90a

	.elftype	@"ET_EXEC"


//--------------------- .note.nv.tkinfo           --------------------------
	.section	.note.nv.tkinfo,"",@"SHT_NOTE"
	.sectionflags	@"SHF_NOTE_NV_TKINFO"
	.tkinfo
        /*0018*/ 	.word	0x00000002
        /*0030*/ 	.string	""
        /*0030*/ 	.string	"ptxas"
        /*0030*/ 	.string	"Cuda compilation tools, release 13.0, V13.0.88"
        /*0030*/ 	.string	"Build cuda_13.0.r13.0/compiler.36424714_0"
        /*0030*/ 	.string	"-arch sm_90a -m 64 "



//--------------------- .note.nv.cuinfo           --------------------------
	.section	.note.nv.cuinfo,"",@"SHT_NOTE"
	.sectionflags	@"SHF_NOTE_NV_CUINFO"
        /*0018*/ 	.short	0x0002
        /*001a*/ 	.short	0x005a
        /*001c*/ 	.short	0x0082
	.zero		2


//--------------------- .nv.info                  --------------------------
	.section	.nv.info,"",@"SHT_CUDA_INFO"
	.align	4


	//----- nvinfo : EIATTR_REGCOUNT
	.align		4
        /*0000*/ 	.byte	0x04, 0x2f
        /*0002*/ 	.short	(.L_12 - .L_11)
	.align		4
.L_11:
        /*0004*/ 	.word	index@(_ZN7cutlass13device_kernelINS_4conv6kernel13ConvUniversalINS1_16ConvProblemShapeILNS1_8OperatorE0ELi3EEENS1_10collective14CollectiveConvINS1_46MainloopSm90TmaGmmaWarpSpecializedImplicitGemmILS5_0ELi4ELi3EN4cute5tupleIJNSA_1CILi2EEENSC_ILi1EEESE_EEENS1_36KernelImplicitTmaWarpSpecializedSm90ELi1EEENSB_IJNSC_ILi256EEENSC_ILi128EEENSB_IJNSC_ILi64EEEEEEEEENS_10bfloat16_tESN_NSA_8TiledMMAINSA_8MMA_AtomIJNSA_4SM904GMMA28MMA_64x128x16_F32BF16BF16_SSILNSR_5MajorE0ELST_0ELNSR_7ScaleInE1ELSU_1EEEEEENSA_6LayoutINSB_IJSE_SE_SE_EEENSB_IJNSC_ILi0EEESZ_SZ_EEEEENSB_IJNSA_10UnderscoreES12_S12_EEEEENS7_6detail26Sm90ImplicitGemmTileTraitsINSA_20SM90_TMA_LOAD_IM2COLENSA_14ComposedLayoutINSA_7SwizzleILi3ELi4ELi3EEENSA_18smem_ptr_flag_bitsILi16EEENSX_INSB_IJNSB_IJNSC_ILi8EEENSC_ILi32EEEEEENSB_IJSK_SE_EEENSB_IJSE_NSC_ILi4EEEEEEEEENSB_IJNSB_IJSK_NSC_ILi512EEEEEENSB_IJSE_SZ_EEENSB_IJSZ_NSC_ILi16384EEEEEEEEEEEEEvEENS16_INSA_23SM90_TMA_LOAD_MULTICASTENS18_IS1A_S1C_NSX_INSB_IJNSB_IJS1D_NSC_ILi16EEEEEES1G_S1I_EEENSB_IJS1L_S1M_NSB_IJSZ_NSC_ILi8192EEEEEEEEEEEEEvEEEENS_8epilogue10collective6detail29Sm90TmaWarpSpecializedAdapterINS25_15DefaultEpilogueISN_NSB_IJNSB_IJllllEEESE_SZ_EEES2A_NS24_6thread17LinearCombinationISN_Li1EffLNS2B_9ScaleType4KindE0ELNS_15FloatRoundStyleE2ESN_EENS_4gemm15EpilogueDefaultEEEEEvvEEEEvNT_6ParamsE)
        /*0008*/ 	.word	0x000000ff


	//----- nvinfo : EIATTR_FRAME_SIZE
	.align		4
.L_12:
        /*000c*/ 	.byte	0x04, 0x11
        /*000e*/ 	.short	(.L_14 - .L_13)
	.align		4
.L_13:
        /*0010*/ 	.word	index@(_ZN7cutlass13device_kernelINS_4conv6kernel13ConvUniversalINS1_16ConvProblemShapeILNS1_8OperatorE0ELi3EEENS1_10collective14CollectiveConvINS1_46MainloopSm90TmaGmmaWarpSpecializedImplicitGemmILS5_0ELi4ELi3EN4cute5tupleIJNSA_1CILi2EEENSC_ILi1EEESE_EEENS1_36KernelImplicitTmaWarpSpecializedSm90ELi1EEENSB_IJNSC_ILi256EEENSC_ILi128EEENSB_IJNSC_ILi64EEEEEEEEENS_10bfloat16_tESN_NSA_8TiledMMAINSA_8MMA_AtomIJNSA_4SM904GMMA28MMA_64x128x16_F32BF16BF16_SSILNSR_5MajorE0ELST_0ELNSR_7ScaleInE1ELSU_1EEEEEENSA_6LayoutINSB_IJSE_SE_SE_EEENSB_IJNSC_ILi0EEESZ_SZ_EEEEENSB_IJNSA_10UnderscoreES12_S12_EEEEENS7_6detail26Sm90ImplicitGemmTileTraitsINSA_20SM90_TMA_LOAD_IM2COLENSA_14ComposedLayoutINSA_7SwizzleILi3ELi4ELi3EEENSA_18smem_ptr_flag_bitsILi16EEENSX_INSB_IJNSB_IJNSC_ILi8EEENSC_ILi32EEEEEENSB_IJSK_SE_EEENSB_IJSE_NSC_ILi4EEEEEEEEENSB_IJNSB_IJSK_NSC_ILi512EEEEEENSB_IJSE_SZ_EEENSB_IJSZ_NSC_ILi16384EEEEEEEEEEEEEvEENS16_INSA_23SM90_TMA_LOAD_MULTICASTENS18_IS1A_S1C_NSX_INSB_IJNSB_IJS1D_NSC_ILi16EEEEEES1G_S1I_EEENSB_IJS1L_S1M_NSB_IJSZ_NSC_ILi8192EEEEEEEEEEEEEvEEEENS_8epilogue10collective6detail29Sm90TmaWarpSpecializedAdapterINS25_15DefaultEpilogueISN_NSB_IJNSB_IJllllEEESE_SZ_EEES2A_NS24_6thread17LinearCombinationISN_Li1EffLNS2B_9ScaleType4KindE0ELNS_15FloatRoundStyleE2ESN_EENS_4gemm15EpilogueDefaultEEEEEvvEEEEvNT_6ParamsE)
        /*0014*/ 	.word	0x000003f0


	//----- nvinfo : EIATTR_MIN_STACK_SIZE
	.align		4
.L_14:
        /*0018*/ 	.byte	0x04, 0x12
        /*001a*/ 	.short	(.L_16 - .L_15)
	.align		4
.L_15:
        /*001c*/ 	.word	index@(_ZN7cutlass13device_kernelINS_4conv6kernel13ConvUniversalINS1_16ConvProblemShapeILNS1_8OperatorE0ELi3EEENS1_10collective14CollectiveConvINS1_46MainloopSm90TmaGmmaWarpSpecializedImplicitGemmILS5_0ELi4ELi3EN4cute5tupleIJNSA_1CILi2EEENSC_ILi1EEESE_EEENS1_36KernelImplicitTmaWarpSpecializedSm90ELi1EEENSB_IJNSC_ILi256EEENSC_ILi128EEENSB_IJNSC_ILi64EEEEEEEEENS_10bfloat16_tESN_NSA_8TiledMMAINSA_8MMA_AtomIJNSA_4SM904GMMA28MMA_64x128x16_F32BF16BF16_SSILNSR_5MajorE0ELST_0ELNSR_7ScaleInE1ELSU_1EEEEEENSA_6LayoutINSB_IJSE_SE_SE_EEENSB_IJNSC_ILi0EEESZ_SZ_EEEEENSB_IJNSA_10UnderscoreES12_S12_EEEEENS7_6detail26Sm90ImplicitGemmTileTraitsINSA_20SM90_TMA_LOAD_IM2COLENSA_14ComposedLayoutINSA_7SwizzleILi3ELi4ELi3EEENSA_18smem_ptr_flag_bitsILi16EEENSX_INSB_IJNSB_IJNSC_ILi8EEENSC_ILi32EEEEEENSB_IJSK_SE_EEENSB_IJSE_NSC_ILi4EEEEEEEEENSB_IJNSB_IJSK_NSC_ILi512EEEEEENSB_IJSE_SZ_EEENSB_IJSZ_NSC_ILi16384EEEEEEEEEEEEEvEENS16_INSA_23SM90_TMA_LOAD_MULTICASTENS18_IS1A_S1C_NSX_INSB_IJNSB_IJS1D_NSC_ILi16EEEEEES1G_S1I_EEENSB_IJS1L_S1M_NSB_IJSZ_NSC_ILi8192EEEEEEEEEEEEEvEEEENS_8epilogue10collective6detail29Sm90TmaWarpSpecializedAdapterINS25_15DefaultEpilogueISN_NSB_IJNSB_IJllllEEESE_SZ_EEES2A_NS24_6thread17LinearCombinationISN_Li1EffLNS2B_9ScaleType4KindE0ELNS_15FloatRoundStyleE2ESN_EENS_4gemm15EpilogueDefaultEEEEEvvEEEEvNT_6ParamsE)
        /*0020*/ 	.word	0x000003f0
.L_16:


//--------------------- .nv.compat                --------------------------
	.section	.nv.compat,"",@"SHT_CUDA_COMPAT_INFO"
	.align	4
        /*0000*/ 	.byte	0x02, 0x09, 0x01, 0x00, 0x02, 0x02, 0x04, 0x00, 0x02, 0x05, 0x05, 0x00, 0x03, 0x07, 0x01, 0x01
        /*0010*/ 	.byte	0x02, 0x03, 0x01, 0x00, 0x02, 0x06, 0x01, 0x00, 0x04, 0x0b, 0x08, 0x00, 0x00, 0x00, 0x00, 0x00
        /*0020*/ 	.byte	0x00, 0x00, 0x00, 0x00


//--------------------- .nv.info._ZN7cutlass13device_kernelINS_4conv6kernel13ConvUniversalINS1_16ConvProblemShapeILNS1_8OperatorE0ELi3EEENS1_10collective14CollectiveConvINS1_46MainloopSm90TmaGmmaWarpSpecializedImplicitGemmILS5_0ELi4ELi3EN4cute5tupleIJNSA_1CILi2EEENSC_ILi1EEESE_EEENS1_36KernelImplicitTmaWarpSpecializedSm90ELi1EEENSB_IJNSC_ILi256EEENSC_ILi128EEENSB_IJNSC_ILi64EEEEEEEEENS_10bfloat16_tESN_NSA_8TiledMMAINSA_8MMA_AtomIJNSA_4SM904GMMA28MMA_64x128x16_F32BF16BF16_SSILNSR_5MajorE0ELST_0ELNSR_7ScaleInE1ELSU_1EEEEEENSA_6LayoutINSB_IJSE_SE_SE_EEENSB_IJNSC_ILi0EEESZ_SZ_EEEEENSB_IJNSA_10UnderscoreES12_S12_EEEEENS7_6detail26Sm90ImplicitGemmTileTraitsINSA_20SM90_TMA_LOAD_IM2COLENSA_14ComposedLayoutINSA_7SwizzleILi3ELi4ELi3EEENSA_18smem_ptr_flag_bitsILi16EEENSX_INSB_IJNSB_IJNSC_ILi8EEENSC_ILi32EEEEEENSB_IJSK_SE_EEENSB_IJSE_NSC_ILi4EEEEEEEEENSB_IJNSB_IJSK_NSC_ILi512EEEEEENSB_IJSE_SZ_EEENSB_IJSZ_NSC_ILi16384EEEEEEEEEEEEEvEENS16_INSA_23SM90_TMA_LOAD_MULTICASTENS18_IS1A_S1C_NSX_INSB_IJNSB_IJS1D_NSC_ILi16EEEEEES1G_S1I_EEENSB_IJS1L_S1M_NSB_IJSZ_NSC_ILi8192EEEEEEEEEEEEEvEEEENS_8epilogue10collective6detail29Sm90TmaWarpSpecializedAdapterINS25_15DefaultEpilogueISN_NSB_IJNSB_IJllllEEESE_SZ_EEES2A_NS24_6thread17LinearCombinationISN_Li1EffLNS2B_9ScaleType4KindE0ELNS_15FloatRoundStyleE2ESN_EENS_4gemm15EpilogueDefaultEEEEEvvEEEEvNT_6ParamsE --------------------------
	.section	.nv.info._ZN7cutlass13device_kernelINS_4conv6kernel13ConvUniversalINS1_16ConvProblemShapeILNS1_8OperatorE0ELi3EEENS1_10collective14CollectiveConvINS1_46MainloopSm90TmaGmmaWarpSpecializedImplicitGemmILS5_0ELi4ELi3EN4cute5tupleIJNSA_1CILi2EEENSC_ILi1EEESE_EEENS1_36KernelImplicitTmaWarpSpecializedSm90ELi1EEENSB_IJNSC_ILi256EEENSC_ILi128EEENSB_IJNSC_ILi64EEEEEEEEENS_10bfloat16_tESN_NSA_8TiledMMAINSA_8MMA_AtomIJNSA_4SM904GMMA28MMA_64x128x16_F32BF16BF16_SSILNSR_5MajorE0ELST_0ELNSR_7ScaleInE1ELSU_1EEEEEENSA_6LayoutINSB_IJSE_SE_SE_EEENSB_IJNSC_ILi0EEESZ_SZ_EEEEENSB_IJNSA_10UnderscoreES12_S12_EEEEENS7_6detail26Sm90ImplicitGemmTileTraitsINSA_20SM90_TMA_LOAD_IM2COLENSA_14ComposedLayoutINSA_7SwizzleILi3ELi4ELi3EEENSA_18smem_ptr_flag_bitsILi16EEENSX_INSB_IJNSB_IJNSC_ILi8EEENSC_ILi32EEEEEENSB_IJSK_SE_EEENSB_IJSE_NSC_ILi4EEEEEEEEENSB_IJNSB_IJSK_NSC_ILi512EEEEEENSB_IJSE_SZ_EEENSB_IJSZ_NSC_ILi16384EEEEEEEEEEEEEvEENS16_INSA_23SM90_TMA_LOAD_MULTICASTENS18_IS1A_S1C_NSX_INSB_IJNSB_IJS1D_NSC_ILi16EEEEEES1G_S1I_EEENSB_IJS1L_S1M_NSB_IJSZ_NSC_ILi8192EEEEEEEEEEEEEvEEEENS_8epilogue10collective6detail29Sm90TmaWarpSpecializedAdapterINS25_15DefaultEpilogueISN_NSB_IJNSB_IJllllEEESE_SZ_EEES2A_NS24_6thread17LinearCombinationISN_Li1EffLNS2B_9ScaleType4KindE0ELNS_15FloatRoundStyleE2ESN_EENS_4gemm15EpilogueDefaultEEEEEvvEEEEvNT_6ParamsE,"",@"SHT_CUDA_INFO"
	.sectionflags	@""
	.align	4


	//----- nvinfo : EIATTR_CUDA_API_VERSION
	.align		4
        /*0000*/ 	.byte	0x04, 0x37
        /*0002*/ 	.short	(.L_18 - .L_17)
.L_17:
        /*0004*/ 	.word	0x00000082


	//----- nvinfo : EIATTR_KPARAM_INFO
	.align		4
.L_18:
        /*0008*/ 	.byte	0x04, 0x17
        /*000a*/ 	.short	(.L_20 - .L_19)
.L_19:
        /*000c*/ 	.word	0x00000000
        /*0010*/ 	.short	0x0000
        /*0012*/ 	.short	0x0070
        /*0014*/ 	.byte	0x00, 0xf0, 0x01, 0x10


	//----- nvinfo : EIATTR_SPARSE_MMA_MASK
	.align		4
.L_20:
        /*0018*/ 	.byte	0x03, 0x50
        /*001a*/ 	.short	0x0000


	//----- nvinfo : EIATTR_MAXREG_COUNT
	.align		4
        /*001c*/ 	.byte	0x03, 0x1b
        /*001e*/ 	.short	0x00ff


	//----- nvinfo : EIATTR_NUM_BARRIERS
	.align		4
        /*0020*/ 	.byte	0x02, 0x4c
        /*0022*/ 	.byte	0x01
	.zero		1


	//----- nvinfo : EIATTR_ANNOTATIONS
	.align		4
        /*0024*/ 	.byte	0x04, 0x55
        /*0026*/ 	.short	(.L_22 - .L_21)


	//   ....[0]....
.L_21:
        /*0028*/ 	.word	0x00000001
        /*002c*/ 	.byte	0xd0, 0x0a, 0x00, 0x00, 0x01, 0x00, 0x00, 0x00, 0x10, 0x0b, 0x00, 0x00, 0x01, 0x00, 0x00, 0x00
        /* <DEDUP_REMOVED lines=372> */
        /*177c*/ 	.byte	0x00, 0x23, 0x01, 0x00, 0x01, 0x00, 0x00, 0x00, 0xe0, 0x25, 0x01, 0x00


	//----- nvinfo : EIATTR_MERCURY_ISA_VERSION
	.align		4
.L_22:
        /*1788*/ 	.byte	0x03, 0x5f
        /*178a*/ 	.short	0x0101


	//----- nvinfo : EIATTR_COOP_GROUP_MASK_REGIDS
	.align		4
        /*178c*/ 	.byte	0x04, 0x29
        /*178e*/ 	.short	(.L_24 - .L_23)


	//   ....[0]....
.L_23:
        /*1790*/ 	.word	0xffffffff


	//   ....[1]....
        /*1794*/ 	.word	0xffffffff


	//   ....[2]....
        /*1798*/ 	.word	0xffffffff


	//   ....[3]....
        /*179c*/ 	.word	0xffffffff


	//----- nvinfo : EIATTR_COOP_GROUP_INSTR_OFFSETS
	.align		4
.L_24:
        /*17a0*/ 	.byte	0x04, 0x28
        /*17a2*/ 	.short	(.L_26 - .L_25)


	//   ....[0]....
.L_25:
        /*17a4*/ 	.word	0x00000080


	//   ....[1]....
        /*17a8*/ 	.word	0x000000b0


	//   ....[2]....
        /*17ac*/ 	.word	0x000001b0


	//   ....[3]....
        /*17b0*/ 	.word	0x000006d0


	//----- nvinfo : EIATTR_MBARRIER_INSTR_OFFSETS
	.align		4
.L_26:
        /*17b4*/ 	.byte	0x04, 0x39
        /*17b6*/ 	.short	(.L_28 - .L_27)


	//   ....[0]....
.L_27:
        /*17b8*/ 	.word	0x000003c0
        /*17bc*/ 	.word	0x000000ff
        /*17c0*/ 	.word	0x00030000
        /*17c4*/ 	.short	0x0100
        /*17c6*/ 	.byte	0x0a
	.zero		1


	//   ....[1]....
        /*17c8*/ 	.word	0x000003d0
        /*17cc*/ 	.word	0x000000ff
        /*17d0*/ 	.word	0x00030020
        /*17d4*/ 	.short	0x0100
        /*17d6*/ 	.byte	0x0a
	.zero		1


	//   ....[2]....
        /*17d8*/ 	.word	0x000003e0
        /*17dc*/ 	.word	0x000000ff
        /*17e0*/ 	.word	0x00030008
        /*17e4*/ 	.short	0x0100
        /*17e6*/ 	.byte	0x0a
	.zero		1


	//   ....[3]....
        /*17e8*/ 	.word	0x000003f0
        /*17ec*/ 	.word	0x000000ff
        /*17f0*/ 	.word	0x00030028
        /*17f4*/ 	.short	0x0100
        /*17f6*/ 	.byte	0x0a
	.zero		1


	//   ....[4]....
        /*17f8*/ 	.word	0x00000400
        /*17fc*/ 	.word	0x000000ff
        /*1800*/ 	.word	0x00030010
        /*1804*/ 	.short	0x0100
        /*1806*/ 	.byte	0x0a
	.zero		1


	//   ....[5]....
        /*1808*/ 	.word	0x00000410
        /*180c*/ 	.word	0x000000ff
        /*1810*/ 	.word	0x00030030
        /*1814*/ 	.short	0x0100
        /*1816*/ 	.byte	0x0a
	.zero		1


	//   ....[6]....
        /*1818*/ 	.word	0x00000420
        /*181c*/ 	.word	0x000000ff
        /*1820*/ 	.word	0x00030018
        /*1824*/ 	.short	0x0100
        /*1826*/ 	.byte	0x0a
	.zero		1


	//   ....[7]....
        /*1828*/ 	.word	0x00000430
        /*182c*/ 	.word	0x000000ff
        /*1830*/ 	.word	0x00030038
        /*1834*/ 	.short	0x0100
        /*1836*/ 	.byte	0x0a
	.zero		1


	//   ....[8]....
        /*1838*/ 	.word	0x000015b0
        /*183c*/ 	.word	0x00000003
        /*1840*/ 	.word	0x00030000
        /*1844*/ 	.short	0x010a
        /*1846*/ 	.byte	0x3f
	.zero		1


	//   ....[9]....
        /*1848*/ 	.word	0x000039f0
        /*184c*/ 	.word	0x00000000
        /*1850*/ 	.word	0x00030000
        /*1854*/ 	.short	0x010a
        /*1856*/ 	.byte	0x3f
	.zero		1


	//   ....[10]....
        /*1858*/ 	.word	0x000062b0
        /*185c*/ 	.word	0x00000000
        /*1860*/ 	.word	0x00000000
        /*1864*/ 	.short	0x0101
        /*1866*/ 	.byte	0x3f
	.zero		1


	//   ....[11]....
        /*1868*/ 	.word	0x000064c0
        /*186c*/ 	.word	0x00000005
        /*1870*/ 	.word	0x00000000
        /*1874*/ 	.short	0x0101
        /*1876*/ 	.byte	0x3f
	.zero		1


	//   ....[12]....
        /*1878*/ 	.word	0x00016680
        /*187c*/ 	.word	0x0000000c
        /*1880*/ 	.word	0x00030020
        /*1884*/ 	.short	0x010a
        /*1886*/ 	.byte	0x3f
	.zero		1


	//   ....[13]....
        /*1888*/ 	.word	0x00016e60
        /*188c*/ 	.word	0x00000003
        /*1890*/ 	.word	0x00000000
        /*1894*/ 	.short	0x010a
        /*1896*/ 	.byte	0x3f
	.zero		1


	//   ....[14]....
        /*1898*/ 	.word	0x00016f30
        /*189c*/ 	.word	0x00000003
        /*18a0*/ 	.word	0x00000000
        /*18a4*/ 	.short	0x010a
        /*18a6*/ 	.byte	0x3f
	.zero		1


	//   ....[15]....
        /*18a8*/ 	.word	0x00017000
        /*18ac*/ 	.word	0x00000003
        /*18b0*/ 	.word	0x00000000
        /*18b4*/ 	.short	0x010a
        /*18b6*/ 	.byte	0x3f
	.zero		1


	//   ....[16]....
        /*18b8*/ 	.word	0x000170d0
        /*18bc*/ 	.word	0x00000003
        /*18c0*/ 	.word	0x00000000
        /*18c4*/ 	.short	0x010a
        /*18c6*/ 	.byte	0x3f
	.zero		1


	//----- nvinfo : EIATTR_NUM_MBARRIERS
	.align		4
.L_28:
        /*18c8*/ 	.byte	0x03, 0x38
        /*18ca*/ 	.short	0x0008


	//----- nvinfo : EIATTR_EXIT_INSTR_OFFSETS
	.align		4
        /*18cc*/ 	.byte	0x04, 0x1c
        /*18ce*/ 	.short	(.L_30 - .L_29)


	//   ....[0]....
.L_29:
        /*18d0*/ 	.word	0x00000ac0


	//   ....[1]....
        /*18d4*/ 	.word	0x00006710


	//   ....[2]....
        /*18d8*/ 	.word	0x00011a80


	//   ....[3]....
        /*18dc*/ 	.word	0x00011ac0


	//   ....[4]....
        /*18e0*/ 	.word	0x00016410


	//   ....[5]....
        /*18e4*/ 	.word	0x00016450


	//   ....[6]....
        /*18e8*/ 	.word	0x00016470


	//   ....[7]....
        /*18ec*/ 	.word	0x00016d30


	//   ....[8]....
        /*18f0*/ 	.word	0x00017100


	//----- nvinfo : EIATTR_MAX_THREADS
	.align		4
.L_30:
        /*18f4*/ 	.byte	0x04, 0x05
        /*18f6*/ 	.short	(.L_32 - .L_31)
.L_31:
        /*18f8*/ 	.word	0x00000100
        /*18fc*/ 	.word	0x00000001
        /*1900*/ 	.word	0x00000001


	//----- nvinfo : EIATTR_CRS_STACK_SIZE
	.align		4
.L_32:
        /*1904*/ 	.byte	0x04, 0x1e
        /*1906*/ 	.short	(.L_34 - .L_33)
.L_33:
        /*1908*/ 	.word	0x00000000


	//----- nvinfo : EIATTR_CBANK_PARAM_SIZE
	.align		4
.L_34:
        /*190c*/ 	.byte	0x03, 0x19
        /*190e*/ 	.short	0x0470


	//----- nvinfo : EIATTR_PARAM_CBANK
	.align		4
        /*1910*/ 	.byte	0x04, 0x0a
        /*1912*/ 	.short	(.L_36 - .L_35)
	.align		4
.L_35:
        /*1914*/ 	.word	index@(.nv.constant0._ZN7cutlass13device_kernelINS_4conv6kernel13ConvUniversalINS1_16ConvProblemShapeILNS1_8OperatorE0ELi3EEENS1_10collective14CollectiveConvINS1_46MainloopSm90TmaGmmaWarpSpecializedImplicitGemmILS5_0ELi4ELi3EN4cute5tupleIJNSA_1CILi2EEENSC_ILi1EEESE_EEENS1_36KernelImplicitTmaWarpSpecializedSm90ELi1EEENSB_IJNSC_ILi256EEENSC_ILi128EEENSB_IJNSC_ILi64EEEEEEEEENS_10bfloat16_tESN_NSA_8TiledMMAINSA_8MMA_AtomIJNSA_4SM904GMMA28MMA_64x128x16_F32BF16BF16_SSILNSR_5MajorE0ELST_0ELNSR_7ScaleInE1ELSU_1EEEEEENSA_6LayoutINSB_IJSE_SE_SE_EEENSB_IJNSC_ILi0EEESZ_SZ_EEEEENSB_IJNSA_10UnderscoreES12_S12_EEEEENS7_6detail26Sm90ImplicitGemmTileTraitsINSA_20SM90_TMA_LOAD_IM2COLENSA_14ComposedLayoutINSA_7SwizzleILi3ELi4ELi3EEENSA_18smem_ptr_flag_bitsILi16EEENSX_INSB_IJNSB_IJNSC_ILi8EEENSC_ILi32EEEEEENSB_IJSK_SE_EEENSB_IJSE_NSC_ILi4EEEEEEEEENSB_IJNSB_IJSK_NSC_ILi512EEEEEENSB_IJSE_SZ_EEENSB_IJSZ_NSC_ILi16384EEEEEEEEEEEEEvEENS16_INSA_23SM90_TMA_LOAD_MULTICASTENS18_IS1A_S1C_NSX_INSB_IJNSB_IJS1D_NSC_ILi16EEEEEES1G_S1I_EEENSB_IJS1L_S1M_NSB_IJSZ_NSC_ILi8192EEEEEEEEEEEEEvEEEENS_8epilogue10collective6detail29Sm90TmaWarpSpecializedAdapterINS25_15DefaultEpilogueISN_NSB_IJNSB_IJllllEEESE_SZ_EEES2A_NS24_6thread17LinearCombinationISN_Li1EffLNS2B_9ScaleType4KindE0ELNS_15FloatRoundStyleE2ESN_EENS_4gemm15EpilogueDefaultEEEEEvvEEEEvNT_6ParamsE)
        /*1918*/ 	.short	0x0210
        /*191a*/ 	.short	0x0470


	//----- nvinfo : EIATTR_SW_WAR
	.align		4
.L_36:
        /*191c*/ 	.byte	0x04, 0x36
        /*191e*/ 	.short	(.L_38 - .L_37)
.L_37:
        /*1920*/ 	.word	0x00000008
.L_38:


//--------------------- .nv.callgraph             --------------------------
	.section	.nv.callgraph,"",@"SHT_CUDA_CALLGRAPH"
	.align	4
	.sectionentsize	8
	.align		4
        /*0000*/ 	.word	0x00000000
	.align		4
        /*0004*/ 	.word	0xffffffff
	.align		4
        /*0008*/ 	.word	0x00000000
	.align		4
        /*000c*/ 	.word	0xfffffffe
	.align		4
        /*0010*/ 	.word	0x00000000
	.align		4
        /*0014*/ 	.word	0xfffffffd
	.align		4
        /*0018*/ 	.word	0x00000000
	.align		4
        /*001c*/ 	.word	0xfffffffc


//--------------------- .nv.constant4             --------------------------
	.section	.nv.constant4,"a",@progbits
	.align	8
	.align		8
.nv.constant4:
        /*0000*/ 	.dword	_ZN39_INTERNAL_2d335a7e_4_k_cu_d330930b_39804cuda3std3__45__cpo5beginE
	.align		8
        /*0008*/ 	.dword	_ZN39_INTERNAL_2d335a7e_4_k_cu_d330930b_39804cuda3std3__45__cpo3endE
	.align		8
        /*0010*/ 	.dword	_ZN39_INTERNAL_2d335a7e_4_k_cu_d330930b_39804cuda3std3__45__cpo6cbeginE
	.align		8
        /*0018*/ 	.dword	_ZN39_INTERNAL_2d335a7e_4_k_cu_d330930b_39804cuda3std3__45__cpo4cendE
	.align		8
        /*0020*/ 	.dword	_ZN39_INTERNAL_2d335a7e_4_k_cu_d330930b_39804cuda3std3__441_GLOBAL__N__2d335a7e_4_k_cu_d330930b_39806ignoreE
	.align		8
        /*0028*/ 	.dword	_ZN39_INTERNAL_2d335a7e_4_k_cu_d330930b_39804cuda3std3__419piecewise_constructE
	.align		8
        /*0030*/ 	.dword	_ZN39_INTERNAL_2d335a7e_4_k_cu_d330930b_39804cuda3std3__48in_placeE
	.align		8
        /*0038*/ 	.dword	_ZN39_INTERNAL_2d335a7e_4_k_cu_d330930b_39804cuda3std6ranges3__45__cpo4swapE
	.align		8
        /*0040*/ 	.dword	_ZN39_INTERNAL_2d335a7e_4_k_cu_d330930b_39804cuda3std6ranges3__45__cpo9iter_moveE
	.align		8
        /*0048*/ 	.dword	_ZN39_INTERNAL_2d335a7e_4_k_cu_d330930b_39804cute7productE
	.align		8
        /*0050*/ 	.dword	_ZN39_INTERNAL_2d335a7e_4_k_cu_d330930b_39804cute1_E


//--------------------- .text._ZN7cutlass13device_kernelINS_4conv6kernel13ConvUniversalINS1_16ConvProblemShapeILNS1_8OperatorE0ELi3EEENS1_10collective14CollectiveConvINS1_46MainloopSm90TmaGmmaWarpSpecializedImplicitGemmILS5_0ELi4ELi3EN4cute5tupleIJNSA_1CILi2EEENSC_ILi1EEESE_EEENS1_36KernelImplicitTmaWarpSpecializedSm90ELi1EEENSB_IJNSC_ILi256EEENSC_ILi128EEENSB_IJNSC_ILi64EEEEEEEEENS_10bfloat16_tESN_NSA_8TiledMMAINSA_8MMA_AtomIJNSA_4SM904GMMA28MMA_64x128x16_F32BF16BF16_SSILNSR_5MajorE0ELST_0ELNSR_7ScaleInE1ELSU_1EEEEEENSA_6LayoutINSB_IJSE_SE_SE_EEENSB_IJNSC_ILi0EEESZ_SZ_EEEEENSB_IJNSA_10UnderscoreES12_S12_EEEEENS7_6detail26Sm90ImplicitGemmTileTraitsINSA_20SM90_TMA_LOAD_IM2COLENSA_14ComposedLayoutINSA_7SwizzleILi3ELi4ELi3EEENSA_18smem_ptr_flag_bitsILi16EEENSX_INSB_IJNSB_IJNSC_ILi8EEENSC_ILi32EEEEEENSB_IJSK_SE_EEENSB_IJSE_NSC_ILi4EEEEEEEEENSB_IJNSB_IJSK_NSC_ILi512EEEEEENSB_IJSE_SZ_EEENSB_IJSZ_NSC_ILi16384EEEEEEEEEEEEEvEENS16_INSA_23SM90_TMA_LOAD_MULTICASTENS18_IS1A_S1C_NSX_INSB_IJNSB_IJS1D_NSC_ILi16EEEEEES1G_S1I_EEENSB_IJS1L_S1M_NSB_IJSZ_NSC_ILi8192EEEEEEEEEEEEEvEEEENS_8epilogue10collective6detail29Sm90TmaWarpSpecializedAdapterINS25_15DefaultEpilogueISN_NSB_IJNSB_IJllllEEESE_SZ_EEES2A_NS24_6thread17LinearCombinationISN_Li1EffLNS2B_9ScaleType4KindE0ELNS_15FloatRoundStyleE2ESN_EENS_4gemm15EpilogueDefaultEEEEEvvEEEEvNT_6ParamsE --------------------------
	.section	.text._ZN7cutlass13device_kernelINS_4conv6kernel13ConvUniversalINS1_16ConvProblemShapeILNS1_8OperatorE0ELi3EEENS1_10collective14CollectiveConvINS1_46MainloopSm90TmaGmmaWarpSpecializedImplicitGemmILS5_0ELi4ELi3EN4cute5tupleIJNSA_1CILi2EEENSC_ILi1EEESE_EEENS1_36KernelImplicitTmaWarpSpecializedSm90ELi1EEENSB_IJNSC_ILi256EEENSC_ILi128EEENSB_IJNSC_ILi64EEEEEEEEENS_10bfloat16_tESN_NSA_8TiledMMAINSA_8MMA_AtomIJNSA_4SM904GMMA28MMA_64x128x16_F32BF16BF16_SSILNSR_5MajorE0ELST_0ELNSR_7ScaleInE1ELSU_1EEEEEENSA_6LayoutINSB_IJSE_SE_SE_EEENSB_IJNSC_ILi0EEESZ_SZ_EEEEENSB_IJNSA_10UnderscoreES12_S12_EEEEENS7_6detail26Sm90ImplicitGemmTileTraitsINSA_20SM90_TMA_LOAD_IM2COLENSA_14ComposedLayoutINSA_7SwizzleILi3ELi4ELi3EEENSA_18smem_ptr_flag_bitsILi16EEENSX_INSB_IJNSB_IJNSC_ILi8EEENSC_ILi32EEEEEENSB_IJSK_SE_EEENSB_IJSE_NSC_ILi4EEEEEEEEENSB_IJNSB_IJSK_NSC_ILi512EEEEEENSB_IJSE_SZ_EEENSB_IJSZ_NSC_ILi16384EEEEEEEEEEEEEvEENS16_INSA_23SM90_TMA_LOAD_MULTICASTENS18_IS1A_S1C_NSX_INSB_IJNSB_IJS1D_NSC_ILi16EEEEEES1G_S1I_EEENSB_IJS1L_S1M_NSB_IJSZ_NSC_ILi8192EEEEEEEEEEEEEvEEEENS_8epilogue10collective6detail29Sm90TmaWarpSpecializedAdapterINS25_15DefaultEpilogueISN_NSB_IJNSB_IJllllEEESE_SZ_EEES2A_NS24_6thread17LinearCombinationISN_Li1EffLNS2B_9ScaleType4KindE0ELNS_15FloatRoundStyleE2ESN_EENS_4gemm15EpilogueDefaultEEEEEvvEEEEvNT_6ParamsE,"ax",@progbits
	.align	128
.text._ZN7cutlass13device_kernelINS_4conv6kernel13ConvUniversalINS1_16ConvProblemShapeILNS1_8OperatorE0ELi3EEENS1_10collective14CollectiveConvINS1_46MainloopSm90TmaGmmaWarpSpecializedImplicitGemmILS5_0ELi4ELi3EN4cute5tupleIJNSA_1CILi2EEENSC_ILi1EEESE_EEENS1_36KernelImplicitTmaWarpSpecializedSm90ELi1EEENSB_IJNSC_ILi256EEENSC_ILi128EEENSB_IJNSC_ILi64EEEEEEEEENS_10bfloat16_tESN_NSA_8TiledMMAINSA_8MMA_AtomIJNSA_4SM904GMMA28MMA_64x128x16_F32BF16BF16_SSILNSR_5MajorE0ELST_0ELNSR_7ScaleInE1ELSU_1EEEEEENSA_6LayoutINSB_IJSE_SE_SE_EEENSB_IJNSC_ILi0EEESZ_SZ_EEEEENSB_IJNSA_10UnderscoreES12_S12_EEEEENS7_6detail26Sm90ImplicitGemmTileTraitsINSA_20SM90_TMA_LOAD_IM2COLENSA_14ComposedLayoutINSA_7SwizzleILi3ELi4ELi3EEENSA_18smem_ptr_flag_bitsILi16EEENSX_INSB_IJNSB_IJNSC_ILi8EEENSC_ILi32EEEEEENSB_IJSK_SE_EEENSB_IJSE_NSC_ILi4EEEEEEEEENSB_IJNSB_IJSK_NSC_ILi512EEEEEENSB_IJSE_SZ_EEENSB_IJSZ_NSC_ILi16384EEEEEEEEEEEEEvEENS16_INSA_23SM90_TMA_LOAD_MULTICASTENS18_IS1A_S1C_NSX_INSB_IJNSB_IJS1D_NSC_ILi16EEEEEES1G_S1I_EEENSB_IJS1L_S1M_NSB_IJSZ_NSC_ILi8192EEEEEEEEEEEEEvEEEENS_8epilogue10collective6detail29Sm90TmaWarpSpecializedAdapterINS25_15DefaultEpilogueISN_NSB_IJNSB_IJllllEEESE_SZ_EEES2A_NS24_6thread17LinearCombinationISN_Li1EffLNS2B_9ScaleType4KindE0ELNS_15FloatRoundStyleE2ESN_EENS_4gemm15EpilogueDefaultEEEEEvvEEEEvNT_6ParamsE:
        .type           _ZN7cutlass13device_kernelINS_4conv6kernel13ConvUniversalINS1_16ConvProblemShapeILNS1_8OperatorE0ELi3EEENS1_10collective14CollectiveConvINS1_46MainloopSm90TmaGmmaWarpSpecializedImplicitGemmILS5_0ELi4ELi3EN4cute5tupleIJNSA_1CILi2EEENSC_ILi1EEESE_EEENS1_36KernelImplicitTmaWarpSpecializedSm90ELi1EEENSB_IJNSC_ILi256EEENSC_ILi128EEENSB_IJNSC_ILi64EEEEEEEEENS_10bfloat16_tESN_NSA_8TiledMMAINSA_8MMA_AtomIJNSA_4SM904GMMA28MMA_64x128x16_F32BF16BF16_SSILNSR_5MajorE0ELST_0ELNSR_7ScaleInE1ELSU_1EEEEEENSA_6LayoutINSB_IJSE_SE_SE_EEENSB_IJNSC_ILi0EEESZ_SZ_EEEEENSB_IJNSA_10UnderscoreES12_S12_EEEEENS7_6detail26Sm90ImplicitGemmTileTraitsINSA_20SM90_TMA_LOAD_IM2COLENSA_14ComposedLayoutINSA_7SwizzleILi3ELi4ELi3EEENSA_18smem_ptr_flag_bitsILi16EEENSX_INSB_IJNSB_IJNSC_ILi8EEENSC_ILi32EEEEEENSB_IJSK_SE_EEENSB_IJSE_NSC_ILi4EEEEEEEEENSB_IJNSB_IJSK_NSC_ILi512EEEEEENSB_IJSE_SZ_EEENSB_IJSZ_NSC_ILi16384EEEEEEEEEEEEEvEENS16_INSA_23SM90_TMA_LOAD_MULTICASTENS18_IS1A_S1C_NSX_INSB_IJNSB_IJS1D_NSC_ILi16EEEEEES1G_S1I_EEENSB_IJS1L_S1M_NSB_IJSZ_NSC_ILi8192EEEEEEEEEEEEEvEEEENS_8epilogue10collective6detail29Sm90TmaWarpSpecializedAdapterINS25_15DefaultEpilogueISN_NSB_IJNSB_IJllllEEESE_SZ_EEES2A_NS24_6thread17LinearCombinationISN_Li1EffLNS2B_9ScaleType4KindE0ELNS_15FloatRoundStyleE2ESN_EENS_4gemm15EpilogueDefaultEEEEEvvEEEEvNT_6ParamsE,@function
        .size           _ZN7cutlass13device_kernelINS_4conv6kernel13ConvUniversalINS1_16ConvProblemShapeILNS1_8OperatorE0ELi3EEENS1_10collective14CollectiveConvINS1_46MainloopSm90TmaGmmaWarpSpecializedImplicitGemmILS5_0ELi4ELi3EN4cute5tupleIJNSA_1CILi2EEENSC_ILi1EEESE_EEENS1_36KernelImplicitTmaWarpSpecializedSm90ELi1EEENSB_IJNSC_ILi256EEENSC_ILi128EEENSB_IJNSC_ILi64EEEEEEEEENS_10bfloat16_tESN_NSA_8TiledMMAINSA_8MMA_AtomIJNSA_4SM904GMMA28MMA_64x128x16_F32BF16BF16_SSILNSR_5MajorE0ELST_0ELNSR_7ScaleInE1ELSU_1EEEEEENSA_6LayoutINSB_IJSE_SE_SE_EEENSB_IJNSC_ILi0EEESZ_SZ_EEEEENSB_IJNSA_10UnderscoreES12_S12_EEEEENS7_6detail26Sm90ImplicitGemmTileTraitsINSA_20SM90_TMA_LOAD_IM2COLENSA_14ComposedLayoutINSA_7SwizzleILi3ELi4ELi3EEENSA_18smem_ptr_flag_bitsILi16EEENSX_INSB_IJNSB_IJNSC_ILi8EEENSC_ILi32EEEEEENSB_IJSK_SE_EEENSB_IJSE_NSC_ILi4EEEEEEEEENSB_IJNSB_IJSK_NSC_ILi512EEEEEENSB_IJSE_SZ_EEENSB_IJSZ_NSC_ILi16384EEEEEEEEEEEEEvEENS16_INSA_23SM90_TMA_LOAD_MULTICASTENS18_IS1A_S1C_NSX_INSB_IJNSB_IJS1D_NSC_ILi16EEEEEES1G_S1I_EEENSB_IJS1L_S1M_NSB_IJSZ_NSC_ILi8192EEEEEEEEEEEEEvEEEENS_8epilogue10collective6detail29Sm90TmaWarpSpecializedAdapterINS25_15DefaultEpilogueISN_NSB_IJNSB_IJllllEEESE_SZ_EEES2A_NS24_6thread17LinearCombinationISN_Li1EffLNS2B_9ScaleType4KindE0ELNS_15FloatRoundStyleE2ESN_EENS_4gemm15EpilogueDefaultEEEEEvvEEEEvNT_6ParamsE,(.L_x_539 - _ZN7cutlass13device_kernelINS_4conv6kernel13ConvUniversalINS1_16ConvProblemShapeILNS1_8OperatorE0ELi3EEENS1_10collective14CollectiveConvINS1_46MainloopSm90TmaGmmaWarpSpecializedImplicitGemmILS5_0ELi4ELi3EN4cute5tupleIJNSA_1CILi2EEENSC_ILi1EEESE_EEENS1_36KernelImplicitTmaWarpSpecializedSm90ELi1EEENSB_IJNSC_ILi256EEENSC_ILi128EEENSB_IJNSC_ILi64EEEEEEEEENS_10bfloat16_tESN_NSA_8TiledMMAINSA_8MMA_AtomIJNSA_4SM904GMMA28MMA_64x128x16_F32BF16BF16_SSILNSR_5MajorE0ELST_0ELNSR_7ScaleInE1ELSU_1EEEEEENSA_6LayoutINSB_IJSE_SE_SE_EEENSB_IJNSC_ILi0EEESZ_SZ_EEEEENSB_IJNSA_10UnderscoreES12_S12_EEEEENS7_6detail26Sm90ImplicitGemmTileTraitsINSA_20SM90_TMA_LOAD_IM2COLENSA_14ComposedLayoutINSA_7SwizzleILi3ELi4ELi3EEENSA_18smem_ptr_flag_bitsILi16EEENSX_INSB_IJNSB_IJNSC_ILi8EEENSC_ILi32EEEEEENSB_IJSK_SE_EEENSB_IJSE_NSC_ILi4EEEEEEEEENSB_IJNSB_IJSK_NSC_ILi512EEEEEENSB_IJSE_SZ_EEENSB_IJSZ_NSC_ILi16384EEEEEEEEEEEEEvEENS16_INSA_23SM90_TMA_LOAD_MULTICASTENS18_IS1A_S1C_NSX_INSB_IJNSB_IJS1D_NSC_ILi16EEEEEES1G_S1I_EEENSB_IJS1L_S1M_NSB_IJSZ_NSC_ILi8192EEEEEEEEEEEEEvEEEENS_8epilogue10collective6detail29Sm90TmaWarpSpecializedAdapterINS25_15DefaultEpilogueISN_NSB_IJNSB_IJllllEEESE_SZ_EEES2A_NS24_6thread17LinearCombinationISN_Li1EffLNS2B_9ScaleType4KindE0ELNS_15FloatRoundStyleE2ESN_EENS_4gemm15EpilogueDefaultEEEEEvvEEEEvNT_6ParamsE)
        .other          _ZN7cutlass13device_kernelINS_4conv6kernel13ConvUniversalINS1_16ConvProblemShapeILNS1_8OperatorE0ELi3EEENS1_10collective14CollectiveConvINS1_46MainloopSm90TmaGmmaWarpSpecializedImplicitGemmILS5_0ELi4ELi3EN4cute5tupleIJNSA_1CILi2EEENSC_ILi1EEESE_EEENS1_36KernelImplicitTmaWarpSpecializedSm90ELi1EEENSB_IJNSC_ILi256EEENSC_ILi128EEENSB_IJNSC_ILi64EEEEEEEEENS_10bfloat16_tESN_NSA_8TiledMMAINSA_8MMA_AtomIJNSA_4SM904GMMA28MMA_64x128x16_F32BF16BF16_SSILNSR_5MajorE0ELST_0ELNSR_7ScaleInE1ELSU_1EEEEEENSA_6LayoutINSB_IJSE_SE_SE_EEENSB_IJNSC_ILi0EEESZ_SZ_EEEEENSB_IJNSA_10UnderscoreES12_S12_EEEEENS7_6detail26Sm90ImplicitGemmTileTraitsINSA_20SM90_TMA_LOAD_IM2COLENSA_14ComposedLayoutINSA_7SwizzleILi3ELi4ELi3EEENSA_18smem_ptr_flag_bitsILi16EEENSX_INSB_IJNSB_IJNSC_ILi8EEENSC_ILi32EEEEEENSB_IJSK_SE_EEENSB_IJSE_NSC_ILi4EEEEEEEEENSB_IJNSB_IJSK_NSC_ILi512EEEEEENSB_IJSE_SZ_EEENSB_IJSZ_NSC_ILi16384EEEEEEEEEEEEEvEENS16_INSA_23SM90_TMA_LOAD_MULTICASTENS18_IS1A_S1C_NSX_INSB_IJNSB_IJS1D_NSC_ILi16EEEEEES1G_S1I_EEENSB_IJS1L_S1M_NSB_IJSZ_NSC_ILi8192EEEEEEEEEEEEEvEEEENS_8epilogue10collective6detail29Sm90TmaWarpSpecializedAdapterINS25_15DefaultEpilogueISN_NSB_IJNSB_IJllllEEESE_SZ_EEES2A_NS24_6thread17LinearCombinationISN_Li1EffLNS2B_9ScaleType4KindE0ELNS_15FloatRoundStyleE2ESN_EENS_4gemm15EpilogueDefaultEEEEEvvEEEEvNT_6ParamsE,@"STO_CUDA_ENTRY STV_DEFAULT"
_ZN7cutlass13device_kernelINS_4conv6kernel13ConvUniversalINS1_16ConvProblemShapeILNS1_8OperatorE0ELi3EEENS1_10collective14CollectiveConvINS1_46MainloopSm90TmaGmmaWarpSpecializedImplicitGemmILS5_0ELi4ELi3EN4cute5tupleIJNSA_1CILi2EEENSC_ILi1EEESE_EEENS1_36KernelImplicitTmaWarpSpecializedSm90ELi1EEENSB_IJNSC_ILi256EEENSC_ILi128EEENSB_IJNSC_ILi64EEEEEEEEENS_10bfloat16_tESN_NSA_8TiledMMAINSA_8MMA_AtomIJNSA_4SM904GMMA28MMA_64x128x16_F32BF16BF16_SSILNSR_5MajorE0ELST_0ELNSR_7ScaleInE1ELSU_1EEEEEENSA_6LayoutINSB_IJSE_SE_SE_EEENSB_IJNSC_ILi0EEESZ_SZ_EEEEENSB_IJNSA_10UnderscoreES12_S12_EEEEENS7_6detail26Sm90ImplicitGemmTileTraitsINSA_20SM90_TMA_LOAD_IM2COLENSA_14ComposedLayoutINSA_7SwizzleILi3ELi4ELi3EEENSA_18smem_ptr_flag_bitsILi16EEENSX_INSB_IJNSB_IJNSC_ILi8EEENSC_ILi32EEEEEENSB_IJSK_SE_EEENSB_IJSE_NSC_ILi4EEEEEEEEENSB_IJNSB_IJSK_NSC_ILi512EEEEEENSB_IJSE_SZ_EEENSB_IJSZ_NSC_ILi16384EEEEEEEEEEEEEvEENS16_INSA_23SM90_TMA_LOAD_MULTICASTENS18_IS1A_S1C_NSX_INSB_IJNSB_IJS1D_NSC_ILi16EEEEEES1G_S1I_EEENSB_IJS1L_S1M_NSB_IJSZ_NSC_ILi8192EEEEEEEEEEEEEvEEEENS_8epilogue10collective6detail29Sm90TmaWarpSpecializedAdapterINS25_15DefaultEpilogueISN_NSB_IJNSB_IJllllEEESE_SZ_EEES2A_NS24_6thread17LinearCombinationISN_Li1EffLNS2B_9ScaleType4KindE0ELNS_15FloatRoundStyleE2ESN_EENS_4gemm15EpilogueDefaultEEEEEvvEEEEvNT_6ParamsE:
[----:B------:R-:W0:Y:S01]  /*0000*/  LDC R1, c[0x0][0x28] ;  /* 0x00000a00ff017b82 */ /* 0x000e220000000800 */
[----:B------:R-:W1:Y:S01]  /*0010*/  S2R R6, SR_TID.X ;  /* 0x0000000000067919 */ /* 0x000e620000002100 */
[----:B------:R-:W-:Y:S01]  /*0020*/  ELECT P0, URZ, PT ;  /* 0x00000000003f782f */ /* 0x000fe20003800000 */
[----:B------:R-:W-:Y:S01]  /*0030*/  BSSY B0, `(.L_x_0) ;  /* 0x0000017000007945 */ /* 0x000fe20003800000 */
[----:B0-----:R-:W-:Y:S01]  /*0040*/  VIADD R1, R1, 0xfffffc10 ;  /* 0xfffffc1001017836 */ /* 0x001fe20000000000 */
[----:B------:R-:W0:Y:S01]  /*0050*/  S2R R7, SR_CTAID.X ;  /* 0x0000000000077919 */ /* 0x000e220000002500 */
[--C-:B-1----:R-:W-:Y:S02]  /*0060*/  SHF.R.U32.HI R0, RZ, 0x5, R6.reuse ;  /* 0x00000005ff007819 */ /* 0x102fe40000011606 */
[----:B------:R-:W-:-:S03]  /*0070*/  SHF.R.S32.HI R3, RZ, 0x1f, R6 ;  /* 0x0000001fff037819 */ /* 0x000fc60000011406 */
[----:B------:R-:W1:Y:S02]  /*0080*/  SHFL.IDX PT, R2, R0, RZ, 0x1f ;  /* 0x00001fff00027589 */ /* 0x000e6400000e0000 */
[----:B-1----:R-:W-:Y:S02]  /*0090*/  R2UR UR4, R2 ;  /* 0x00000000020472ca */ /* 0x002fe400000e0000 */
[----:B------:R-:W-:-:S06]  /*00a0*/  SHF.R.U32.HI R2, RZ, 0x7, R6 ;  /* 0x00000007ff027819 */ /* 0x000fcc0000011606 */
[----:B------:R-:W1:Y:S05]  /*00b0*/  SHFL.IDX PT, R2, R2, RZ, 0x1f ;  /* 0x00001fff02027589 */ /* 0x000e6a00000e0000 */
[----:B------:R-:W-:Y:S02]  /*00c0*/  USHF.R.S32.HI UR5, URZ, 0x1f, UR4 ;  /* 0x0000001f3f057899 */ /* 0x000fe40008011404 */
[----:B------:R-:W-:Y:S02]  /*00d0*/  ISETP.NE.OR P0, PT, RZ, UR4, !P0 ;  /* 0x00000004ff007c0c */ /* 0x000fe4000c705670 */
[----:B------:R-:W-:-:S04]  /*00e0*/  ULEA.HI UR5, UR5, UR4, URZ, 0x2 ;  /* 0x0000000405057291 */ /* 0x000fc8000f8f103f */
[----:B------:R-:W-:-:S04]  /*00f0*/  ULOP3.LUT UR5, UR5, 0xfffffffc, URZ, 0xc0, !UPT ;  /* 0xfffffffc05057892 */ /* 0x000fc8000f8ec03f */
[----:B------:R-:W-:-:S03]  /*0100*/  UIADD3 UR7, UR4, -UR5, URZ ;  /* 0x8000000504077290 */ /* 0x000fc6000fffe03f */
[----:B0-----:R-:W-:Y:S09]  /*0110*/  @P0 BRA `(.L_x_1) ;  /* 0x0000000000200947 */ /* 0x001ff20003800000 */
[----:B------:R-:W-:Y:S02]  /*0120*/  ULDC.64 UR4, c[0x0][0x198] ;  /* 0x0000660000047ab9 */ /* 0x000fe40000000a00 */
[----:B------:R-:W-:Y:S02]  /*0130*/  UIADD3 UR8, UP0, UR4, 0xf0, URZ ;  /* 0x000000f004087890 */ /* 0x000fe4000ff1e03f */
[----:B------:R-:W-:Y:S02]  /*0140*/  UIADD3 UR4, UP1, UR4, 0x270, URZ ;  /* 0x0000027004047890 */ /* 0x000fe4000ff3e03f */
[----:B------:R-:W-:Y:S02]  /*0150*/  UIADD3.X UR9, URZ, UR5, URZ, UP0, !UPT ;  /* 0x000000053f097290 */ /* 0x000fe400087fe43f */
[----:B------:R-:W-:-:S07]  /*0160*/  UIADD3.X UR5, URZ, UR5, URZ, UP1, !UPT ;  /* 0x000000053f057290 */ /* 0x000fce0008ffe43f */
[----:B------:R0:W-:Y:S02]  /*0170*/  UTMACCTL.PF [UR8] ;  /* 0x00000000080079b9 */ /* 0x0001e40008040000 */
[----:B------:R0:W-:Y:S02]  /*0180*/  UTMACCTL.PF [UR4] ;  /* 0x00000000040079b9 */ /* 0x0001e40008040000 */
[----:B0-----:R-:W-:Y:S01]  /*0190*/  NOP ;  /* 0x0000000000007918 */ /* 0x001fe20000000000 */
.L_x_1:
[----:B------:R-:W-:Y:S05]  /*01a0*/  BSYNC B0 ;  /* 0x0000000000007941 */ /* 0x000fea0003800000 */
.L_x_0:
[----:B------:R-:W0:Y:S01]  /*01b0*/  SHFL.IDX PT, R0, R0, RZ, 0x1f ;  /* 0x00001fff00007589 */ /* 0x000e2200000e0000 */
[----:B------:R-:W-:Y:S02]  /*01c0*/  LEA.HI R3, R3, R6, RZ, 0x7 ;  /* 0x0000000603037211 */ /* 0x000fe400078f38ff */
[----:B-1----:R-:W-:Y:S01]  /*01d0*/  R2UR UR12, R2 ;  /* 0x00000000020c72ca */ /* 0x002fe200000e0000 */
[----:B------:R-:W1:Y:S01]  /*01e0*/  S2R R9, SR_CTAID.Y ;  /* 0x0000000000097919 */ /* 0x000e620000002600 */
[----:B------:R-:W-:Y:S02]  /*01f0*/  LOP3.LUT R3, R3, 0xffffff80, RZ, 0xc0, !PT ;  /* 0xffffff8003037812 */ /* 0x000fe400078ec0ff */
[----:B------:R-:W-:-:S03]  /*0200*/  I2FP.F32.U32 R4, R7 ;  /* 0x0000000700047245 */ /* 0x000fc60000201000 */
[----:B------:R-:W-:-:S05]  /*0210*/  IMAD.IADD R11, R6, 0x1, -R3 ;  /* 0x00000001060b7824 */ /* 0x000fca00078e0a03 */
[----:B------:R-:W-:Y:S01]  /*0220*/  SHF.R.S32.HI R2, RZ, 0x1f, R11 ;  /* 0x0000001fff027819 */ /* 0x000fe2000001140b */
[----:B------:R-:W-:Y:S02]  /*0230*/  ULOP3.LUT UP0, URZ, UR12, UR7, URZ, 0xfc, !UPT ;  /* 0x000000070c3f7292 */ /* 0x000fe4000f80fc3f */
[----:B------:R-:W-:Y:S01]  /*0240*/  UISETP.NE.AND UP1, UPT, UR12, 0x1, UPT ;  /* 0x000000010c00788c */ /* 0x000fe2000bf25270 */
[----:B------:R-:W-:Y:S01]  /*0250*/  LEA.HI R2, R2, R11, RZ, 0x3 ;  /* 0x0000000b02027211 */ /* 0x000fe200078f18ff */
[----:B------:R-:W-:-:S03]  /*0260*/  USEL UR6, URZ, 0x1, UP0 ;  /* 0x000000013f067887 */ /* 0x000fc60008000000 */
[--C-:B------:R-:W-:Y:S01]  /*0270*/  SHF.R.S32.HI R3, RZ, 0x3, R2.reuse ;  /* 0x00000003ff037819 */ /* 0x100fe20000011402 */
[----:B------:R-:W-:Y:S01]  /*0280*/  USEL UR6, UR6, 0x2, UP1 ;  /* 0x0000000206067887 */ /* 0x000fe20008800000 */
[----:B0-----:R-:W-:Y:S02]  /*0290*/  ISETP.NE.AND P0, PT, R0, RZ, PT ;  /* 0x000000ff0000720c */ /* 0x001fe40003f05270 */
[----:B------:R-:W-:Y:S02]  /*02a0*/  SHF.R.S32.HI R2, RZ, 0x1f, R2 ;  /* 0x0000001fff027819 */ /* 0x000fe40000011402 */
[----:B------:R-:W-:Y:S02]  /*02b0*/  SHF.R.S32.HI R5, RZ, 0x1f, R0 ;  /* 0x0000001fff057819 */ /* 0x000fe40000011400 */
[----:B------:R-:W-:Y:S02]  /*02c0*/  LEA.HI R2, R2, R3, RZ, 0x2 ;  /* 0x0000000302027211 */ /* 0x000fe400078f10ff */
[----:B------:R-:W-:-:S05]  /*02d0*/  LEA.HI R5, R5, R0, RZ, 0x2 ;  /* 0x0000000005057211 */ /* 0x000fca00078f10ff */
[----:B-1----:R-:W-:Y:S05]  /*02e0*/  @P0 BRA `(.L_x_2) ;  /* 0x0000000000580947 */ /* 0x002fea0003800000 */
[----:B------:R-:W0:Y:S01]  /*02f0*/  S2UR UR10, SR_CgaCtaId ;  /* 0x00000000000a79c3 */ /* 0x000e220000008800 */
[----:B------:R-:W-:Y:S01]  /*0300*/  UMOV UR4, 0x400 ;  /* 0x0000040000047882 */ /* 0x000fe20000000000 */
[----:B------:R-:W-:Y:S01]  /*0310*/  UMOV UR5, 0x1 ;  /* 0x0000000100057882 */ /* 0x000fe20000000000 */
[----:B------:R-:W-:Y:S01]  /*0320*/  UMOV UR8, 0x2 ;  /* 0x0000000200087882 */ /* 0x000fe20000000000 */
[----:B------:R-:W-:Y:S01]  /*0330*/  ELECT P0, URZ, PT ;  /* 0x00000000003f782f */ /* 0x000fe20003800000 */
[----:B------:R-:W-:-:S04]  /*0340*/  UIADD3 UR8, -UR8, 0x100000, URZ ;  /* 0x0010000008087890 */ /* 0x000fc8000fffe13f */
[----:B------:R-:W-:Y:S02]  /*0350*/  USHF.L.U32 UR9, UR8, 0xb, URZ ;  /* 0x0000000b08097899 */ /* 0x000fe4000800063f */
[----:B------:R-:W-:Y:S02]  /*0360*/  USHF.L.U32 UR8, UR8, 0x1, URZ ;  /* 0x0000000108087899 */ /* 0x000fe4000800063f */
[----:B0-----:R-:W-:Y:S02]  /*0370*/  ULEA UR10, UR10, UR4, 0x18 ;  /* 0x000000040a0a7291 */ /* 0x001fe4000f8ec03f */
[----:B------:R-:W-:-:S04]  /*0380*/  UIADD3 UR4, -UR5, 0x100000, URZ ;  /* 0x0010000005047890 */ /* 0x000fc8000fffe13f */
[----:B------:R-:W-:Y:S02]  /*0390*/  USHF.L.U32 UR5, UR4, 0xb, URZ ;  /* 0x0000000b04057899 */ /* 0x000fe4000800063f */
[----:B------:R-:W-:Y:S01]  /*03a0*/  USHF.L.U32 UR4, UR4, 0x1, URZ ;  /* 0x0000000104047899 */ /* 0x000fe2000800063f */
[----:B------:R-:W0:Y:S11]  /*03b0*/  FENCE.VIEW.ASYNC.S ;  /* 0x00000000000073c6 */ /* 0x000e360000000000 */
[----:B0-----:R0:W1:Y:S01]  /*03c0*/  SYNCS.EXCH.64 URZ, [UR10+0x30000], UR4 ;  /* 0x030000040a3f75b2 */ /* 0x0010620008000100 */
[----:B------:R0:W2:Y:S01]  /*03d0*/  SYNCS.EXCH.64 URZ, [UR10+0x30020], UR8 ;  /* 0x030020080a3f75b2 */ /* 0x0000a20008000100 */
[----:B------:R0:W3:Y:S01]  /*03e0*/  SYNCS.EXCH.64 URZ, [UR10+0x30008], UR4 ;  /* 0x030008040a3f75b2 */ /* 0x0000e20008000100 */
[----:B------:R0:W4:Y:S01]  /*03f0*/  SYNCS.EXCH.64 URZ, [UR10+0x30028], UR8 ;  /* 0x030028080a3f75b2 */ /* 0x0001220008000100 */
[----:B------:R0:W0:Y:S01]  /*0400*/  SYNCS.EXCH.64 URZ, [UR10+0x30010], UR4 ;  /* 0x030010040a3f75b2 */ /* 0x0000220008000100 */
[----:B------:R0:W0:Y:S01]  /*0410*/  SYNCS.EXCH.64 URZ, [UR10+0x30030], UR8 ;  /* 0x030030080a3f75b2 */ /* 0x0000220008000100 */
[----:B------:R0:W0:Y:S01]  /*0420*/  SYNCS.EXCH.64 URZ, [UR10+0x30018], UR4 ;  /* 0x030018040a3f75b2 */ /* 0x0000220008000100 */
[----:B------:R0:W0:Y:S01]  /*0430*/  SYNCS.EXCH.64 URZ, [UR10+0x30038], UR8 ;  /* 0x030038080a3f75b2 */ /* 0x0000220008000100 */
[----:B------:R-:W-:Y:S01]  /*0440*/  NOP ;  /* 0x0000000000007918 */ /* 0x000fe20000000000 */
.L_x_2:
[----:B0-----:R-:W-:Y:S01]  /*0450*/  ULDC UR4, c[0x0][0x150] ;  /* 0x0000540000047ab9 */ /* 0x001fe20000000800 */
[----:B------:R-:W-:Y:S01]  /*0460*/  LOP3.LUT R2, R2, 0xfffffffc, RZ, 0xc0, !PT ;  /* 0xfffffffc02027812 */ /* 0x000fe200078ec0ff */
[----:B------:R-:W-:Y:S01]  /*0470*/  FMUL R4, R4, UR4 ;  /* 0x0000000404047c20 */ /* 0x000fe20008400000 */
[----:B------:R-:W-:Y:S01]  /*0480*/  LOP3.LUT R5, R5, 0x3ffffffc, RZ, 0xc0, !PT ;  /* 0x3ffffffc05057812 */ /* 0x000fe200078ec0ff */
[----:B------:R-:W-:Y:S01]  /*0490*/  ULDC UR4, c[0x0][0x154] ;  /* 0x0000550000047ab9 */ /* 0x000fe20000000800 */
[----:B------:R-:W-:Y:S01]  /*04a0*/  LOP3.LUT P0, RZ, R11, 0x7, RZ, 0xc0, !PT ;  /* 0x000000070bff7812 */ /* 0x000fe2000780c0ff */
[----:B------:R-:W-:Y:S01]  /*04b0*/  IMAD.IADD R2, R3, 0x1, -R2 ;  /* 0x0000000103027824 */ /* 0x000fe200078e0a02 */
[----:B------:R-:W-:Y:S01]  /*04c0*/  NOP ;  /* 0x0000000000007918 */ /* 0x000fe20000000000 */
[----:B------:R-:W0:Y:S01]  /*04d0*/  F2I.U32.TRUNC.NTZ R4, R4 ;  /* 0x0000000400047305 */ /* 0x000e22000020f000 */
[----:B------:R-:W-:Y:S01]  /*04e0*/  IMAD.IADD R5, R0, 0x1, -R5 ;  /* 0x0000000100057824 */ /* 0x000fe200078e0a05 */
[----:B------:R-:W-:-:S03]  /*04f0*/  NOP ;  /* 0x0000000000007918 */ /* 0x000fc60000000000 */
[----:B------:R-:W-:Y:S01]  /*0500*/  IMAD R5, R5, 0x4, R2 ;  /* 0x0000000405057824 */ /* 0x000fe200078e0202 */
[----:B------:R-:W-:-:S04]  /*0510*/  I2FP.F32.U32 R2, R9 ;  /* 0x0000000900027245 */ /* 0x000fc80000201000 */
[C---:B------:R-:W-:Y:S01]  /*0520*/  LEA.HI R0, R5.reuse, R5, RZ, 0x1 ;  /* 0x0000000505007211 */ /* 0x040fe200078f08ff */
[----:B------:R-:W-:Y:S01]  /*0530*/  FMUL R2, R2, UR4 ;  /* 0x0000000402027c20 */ /* 0x000fe20008400000 */
[----:B------:R-:W-:Y:S02]  /*0540*/  ULDC UR4, c[0x0][0x144] ;  /* 0x0000510000047ab9 */ /* 0x000fe40000000800 */
[----:B------:R-:W-:Y:S02]  /*0550*/  LOP3.LUT R0, R0, 0xfffffffe, RZ, 0xc0, !PT ;  /* 0xfffffffe00007812 */ /* 0x000fe400078ec0ff */
[----:B0-----:R-:W-:Y:S01]  /*0560*/  IADD3 R8, -R4, RZ, RZ ;  /* 0x000000ff04087210 */ /* 0x001fe20007ffe1ff */
[----:B------:R-:W0:Y:S02]  /*0570*/  F2I.U32.TRUNC.NTZ R2, R2 ;  /* 0x0000000200027305 */ /* 0x000e24000020f000 */
[C---:B------:R-:W-:Y:S02]  /*0580*/  IMAD.IADD R0, R5.reuse, 0x1, -R0 ;  /* 0x0000000105007824 */ /* 0x040fe400078e0a00 */
[----:B------:R-:W-:Y:S01]  /*0590*/  IMAD R3, R8, UR4, R7 ;  /* 0x0000000408037c24 */ /* 0x000fe2000f8e0207 */
[----:B------:R-:W-:Y:S01]  /*05a0*/  ULDC UR4, c[0x0][0x148] ;  /* 0x0000520000047ab9 */ /* 0x000fe20000000800 */
[----:B------:R-:W5:Y:S03]  /*05b0*/  LDC R8, c[0x0][0x140] ;  /* 0x00005000ff087b82 */ /* 0x000f660000000800 */
[----:B------:R-:W-:Y:S01]  /*05c0*/  ISETP.NE.AND P2, PT, R0, R3, PT ;  /* 0x000000030000720c */ /* 0x000fe20003f45270 */
[----:B------:R-:W-:-:S05]  /*05d0*/  IMAD.SHL.U32 R0, R5, 0x4, RZ ;  /* 0x0000000405007824 */ /* 0x000fca00078e00ff */
[----:B------:R-:W-:Y:S01]  /*05e0*/  LOP3.LUT R5, R5, 0xc, R0, 0x78, !PT ;  /* 0x0000000c05057812 */ /* 0x000fe200078e7800 */
[----:B0-----:R-:W-:-:S03]  /*05f0*/  IMAD.MOV R4, RZ, RZ, -R2 ;  /* 0x000000ffff047224 */ /* 0x001fc600078e0a02 */
[C---:B------:R-:W-:Y:S01]  /*0600*/  ISETP.LT.U32.AND P0, PT, R5.reuse, 0x2, !P0 ;  /* 0x000000020500780c */ /* 0x040fe20004701070 */
[----:B------:R-:W-:Y:S02]  /*0610*/  IMAD R3, R4, UR4, R9 ;  /* 0x0000000404037c24 */ /* 0x000fe4000f8e0209 */
[----:B------:R-:W-:Y:S01]  /*0620*/  @P2 LEA.HI R0, R5, R5, RZ, 0x1 ;  /* 0x0000000505002211 */ /* 0x000fe200078f08ff */
[----:B------:R-:W-:-:S03]  /*0630*/  IMAD.MOV.U32 R4, RZ, RZ, 0x1 ;  /* 0x00000001ff047424 */ /* 0x000fc600078e00ff */
[----:B------:R-:W-:Y:S02]  /*0640*/  @P2 SHF.R.S32.HI R0, RZ, 0x1, R0 ;  /* 0x00000001ff002819 */ /* 0x000fe40000011400 */
[----:B-----5:R-:W-:Y:S02]  /*0650*/  ISETP.EQ.U32.AND P1, PT, R8, 0x1, PT ;  /* 0x000000010800780c */ /* 0x020fe40003f22070 */
[----:B------:R-:W-:Y:S02]  /*0660*/  @P2 ISETP.NE.AND P3, PT, R0, R3, PT ;  /* 0x000000030000220c */ /* 0x000fe40003f65270 */
[----:B------:R-:W-:Y:S02]  /*0670*/  SEL R3, RZ, 0x1, !P0 ;  /* 0x00000001ff037807 */ /* 0x000fe40004000000 */
[----:B------:R-:W-:-:S04]  /*0680*/  @P2 SEL R4, RZ, 0x1, P3 ;  /* 0x00000001ff042807 */ /* 0x000fc80001800000 */
[----:B------:R-:W-:-:S03]  /*0690*/  LOP3.LUT R4, R4, R3, RZ, 0xc0, !PT ;  /* 0x0000000304047212 */ /* 0x000fc600078ec0ff */
[----:B------:R-:W-:Y:S05]  /*06a0*/  @!P1 BRA `(.L_x_3) ;  /* 0x0000000000089947 */ /* 0x000fea0003800000 */
[----:B-1234-:R-:W-:Y:S01]  /*06b0*/  UCGABAR_ARV ;  /* 0x00000000000079c7 */ /* 0x01efe20008000000 */
[----:B------:R-:W-:Y:S05]  /*06c0*/  BRA `(.L_x_4) ;  /* 0x0000000000047947 */ /* 0x000fea0003800000 */
.L_x_3:
[----:B-1234-:R-:W-:Y:S01]  /*06d0*/  NOP ;  /* 0x0000000000007918 */ /* 0x01efe20000000000 */
.L_x_4:
[----:B------:R-:W-:Y:S01]  /*06e0*/  ULDC.64 UR4, c[0x0][0x618] ;  /* 0x0001860000047ab9 */ /* 0x000fe20000000a00 */
[----:B------:R-:W-:Y:S01]  /*06f0*/  ULDC.64 UR20, c[0x0][0x208] ;  /* 0x0000820000147ab9 */ /* 0x000fe20000000a00 */
[----:B------:R-:W-:-:S04]  /*0700*/  ISETP.NE.U32.AND P0, PT, RZ, UR4, PT ;  /* 0x00000004ff007c0c */ /* 0x000fc8000bf05070 */
[----:B------:R-:W-:-:S13]  /*0710*/  ISETP.NE.AND.EX P0, PT, RZ, UR5, PT, P0 ;  /* 0x00000005ff007c0c */ /* 0x000fda000bf05300 */
[----:B------:R-:W-:Y:S05]  /*0720*/  @!P0 BRA `(.L_x_5) ;  /* 0x0000000000208947 */ /* 0x000fea0003800000 */
[----:B------:R-:W0:Y:S02]  /*0730*/  LDC.64 R2, c[0x0][0x618] ;  /* 0x00018600ff027b82 */ /* 0x000e240000000a00 */
[----:B0-----:R-:W2:Y:S02]  /*0740*/  LDG.E.64 R2, desc[UR20][R2.64] ;  /* 0x0000001402027981 */ /* 0x001ea4000c1e1b00 */
[----:B--2---:R-:W-:-:S04]  /*0750*/  ISETP.NE.U32.AND P0, PT, R2, RZ, PT ;  /* 0x000000ff0200720c */ /* 0x004fc80003f05070 */
[----:B------:R-:W-:-:S13]  /*0760*/  ISETP.NE.AND.EX P0, PT, R3, RZ, PT, P0 ;  /* 0x000000ff0300720c */ /* 0x000fda0003f05300 */
[----:B------:R-:W-:Y:S05]  /*0770*/  @!P0 BRA `(.L_x_5) ;  /* 0x00000000000c8947 */ /* 0x000fea0003800000 */
[----:B------:R-:W2:Y:S02]  /*0780*/  LD.E R2, desc[UR20][R2.64] ;  /* 0x0000001402027980 */ /* 0x000ea4000c101900 */
[----:B--2---:R-:W-:Y:S01]  /*0790*/  R2UR UR11, R2 ;  /* 0x00000000020b72ca */ /* 0x004fe200000e0000 */
[----:B------:R-:W-:-:S14]  /*07a0*/  BRA `(.L_x_6) ;  /* 0x0000000000247947 */ /* 0x000fdc0003800000 */
.L_x_5:
[----:B------:R-:W-:Y:S02]  /*07b0*/  ULDC.64 UR4, c[0x0][0x608] ;  /* 0x0001820000047ab9 */ /* 0x000fe40000000a00 */
[----:B------:R-:W-:-:S04]  /*07c0*/  ISETP.NE.U32.AND P0, PT, RZ, UR4, PT ;  /* 0x00000004ff007c0c */ /* 0x000fc8000bf05070 */
[----:B------:R-:W-:-:S13]  /*07d0*/  ISETP.NE.AND.EX P0, PT, RZ, UR5, PT, P0 ;  /* 0x00000005ff007c0c */ /* 0x000fda000bf05300 */
[----:B------:R-:W-:Y:S05]  /*07e0*/  @!P0 BRA `(.L_x_7) ;  /* 0x0000000000108947 */ /* 0x000fea0003800000 */
[----:B------:R-:W0:Y:S02]  /*07f0*/  LDC.64 R2, c[0x0][0x608] ;  /* 0x00018200ff027b82 */ /* 0x000e240000000a00 */
[----:B0-----:R-:W2:Y:S02]  /*0800*/  LDG.E R2, desc[UR20][R2.64] ;  /* 0x0000001402027981 */ /* 0x001ea4000c1e1900 */
[----:B--2---:R-:W-:Y:S01]  /*0810*/  R2UR UR11, R2 ;  /* 0x00000000020b72ca */ /* 0x004fe200000e0000 */
[----:B------:R-:W-:-:S14]  /*0820*/  BRA `(.L_x_6) ;  /* 0x0000000000047947 */ /* 0x000fdc0003800000 */
.L_x_7:
[----:B------:R-:W-:-:S05]  /*0830*/  ULDC UR11, c[0x0][0x600] ;  /* 0x00018000000b7ab9 */ /* 0x000fca0000000800 */
.L_x_6:
[----:B------:R-:W-:Y:S02]  /*0840*/  ULDC.64 UR4, c[0x0][0x620] ;  /* 0x0001880000047ab9 */ /* 0x000fe40000000a00 */
        /* <DEDUP_REMOVED lines=11> */
.L_x_8:
        /* <DEDUP_REMOVED lines=8> */
.L_x_10:
[----:B------:R-:W-:-:S05]  /*0980*/  ULDC UR22, c[0x0][0x604] ;  /* 0x0001810000167ab9 */ /* 0x000fca0000000800 */
.L_x_9:
[----:B------:R-:W-:Y:S01]  /*0990*/  ULDC UR4, c[0x0][0x3dc] ;  /* 0x0000f70000047ab9 */ /* 0x000fe20000000800 */
[----:B------:R-:W-:Y:S01]  /*09a0*/  ULDC.64 UR8, c[0x0][0x3e0] ;  /* 0x0000f80000087ab9 */ /* 0x000fe20000000a00 */
[----:B------:R-:W-:Y:S02]  /*09b0*/  UIADD3 UR4, UR4, 0x3f, URZ ;  /* 0x0000003f04047890 */ /* 0x000fe4000fffe03f */
[----:B------:R-:W-:Y:S02]  /*09c0*/  UIMAD UR8, UR9, UR8, URZ ;  /* 0x00000008090872a4 */ /* 0x000fe4000f8e023f */
[----:B------:R-:W-:-:S04]  /*09d0*/  USHF.R.S32.HI UR5, URZ, 0x1f, UR4 ;  /* 0x0000001f3f057899 */ /* 0x000fc80008011404 */
[----:B------:R-:W-:-:S03]  /*09e0*/  ULEA.HI UR4, UR5, UR4, URZ, 0x6 ;  /* 0x0000000405047291 */ /* 0x000fc6000f8f303f */
[----:B------:R-:W-:Y:S01]  /*09f0*/  ULDC UR5, c[0x0][0x3e8] ;  /* 0x0000fa0000057ab9 */ /* 0x000fe20000000800 */
[----:B------:R-:W-:Y:S02]  /*0a00*/  USHF.R.S32.HI UR4, URZ, 0x6, UR4 ;  /* 0x000000063f047899 */ /* 0x000fe40008011404 */
[----:B------:R-:W-:-:S04]  /*0a10*/  UIMAD UR5, UR8, UR5, URZ ;  /* 0x00000005080572a4 */ /* 0x000fc8000f8e023f */
[----:B------:R-:W-:Y:S01]  /*0a20*/  UIMAD UR5, UR4, UR5, URZ ;  /* 0x00000005040572a4 */ /* 0x000fe2000f8e023f */
[----:B------:R-:W-:Y:S11]  /*0a30*/  @!P1 BRA `(.L_x_11) ;  /* 0x00000000000c9947 */ /* 0x000ff60003800000 */
[----:B------:R-:W-:Y:S01]  /*0a40*/  UCGABAR_WAIT ;  /* 0x0000000000007dc7 */ /* 0x000fe20008000000 */
[----:B------:R-:W-:Y:S01]  /*0a50*/  CCTL.IVALL ;  /* 0x00000000ff00798f */ /* 0x000fe20002000000 */
[----:B------:R-:W-:Y:S05]  /*0a60*/  BRA `(.L_x_12) ;  /* 0x0000000000047947 */ /* 0x000fea0003800000 */
.L_x_11:
[----:B------:R-:W-:Y:S06]  /*0a70*/  BAR.SYNC.DEFER_BLOCKING 0x0 ;  /* 0x0000000000007b1d */ /* 0x000fec0000010000 */
.L_x_12:
[----:B------:R-:W-:-:S13]  /*0a80*/  ISETP.NE.AND P0, PT, RZ, UR12, PT ;  /* 0x0000000cff007c0c */ /* 0x000fda000bf05270 */
[----:B------:R-:W-:Y:S05]  /*0a90*/  @!P0 BRA `(.L_x_13) ;  /* 0x0000015800708947 */ /* 0x000fea0003800000 */
[----:B------:R-:W-:-:S06]  /*0aa0*/  UISETP.NE.AND UP0, UPT, UR12, 0x1, UPT ;  /* 0x000000010c00788c */ /* 0x000fcc000bf05270 */
[----:B------:R-:W-:-:S13]  /*0ab0*/  PLOP3.LUT P0, PT, PT, PT, UP0, 0x80, 0x0 ;  /* 0x000000000000781c */ /* 0x000fda0003f0f008 */
[----:B------:R-:W-:Y:S05]  /*0ac0*/  @P0 EXIT ;  /* 0x000000000000094d */ /* 0x000fea0003800000 */
[----:B------:R0:W-:Y:S01]  /*0ad0*/  STL [R1], RZ ;  /* 0x000000ff01007387 */ /* 0x0001e20000100800 */
[----:B------:R-:W-:Y:S01]  /*0ae0*/  UISETP.GE.AND UP0, UPT, UR5, 0x1, UPT ;  /* 0x000000010500788c */ /* 0x000fe2000bf06270 */
[----:B------:R-:W-:Y:S01]  /*0af0*/  CS2R R86, SRZ ;  /* 0x0000000000567805 */ /* 0x000fe2000001ff00 */
[----:B------:R-:W-:Y:S01]  /*0b00*/  UMOV UR4, URZ ;  /* 0x0000003f00047c82 */ /* 0x000fe20008000000 */
[----:B------:R0:W-:Y:S01]  /*0b10*/  STL [R1+0x4], RZ ;  /* 0x000004ff01007387 */ /* 0x0001e20000100800 */
[----:B------:R-:W-:Y:S02]  /*0b20*/  CS2R R152, SRZ ;  /* 0x0000000000987805 */ /* 0x000fe4000001ff00 */
[----:B------:R-:W-:Y:S02]  /*0b30*/  CS2R R154, SRZ ;  /* 0x00000000009a7805 */ /* 0x000fe4000001ff00 */
[----:B------:R-:W-:Y:S01]  /*0b40*/  PLOP3.LUT P0, PT, PT, PT, UP0, 0x80, 0x0 ;  /* 0x000000000000781c */ /* 0x000fe20003f0f008 */
[----:B------:R0:W-:Y:S01]  /*0b50*/  STL [R1+0x8], RZ ;  /* 0x000008ff01007387 */ /* 0x0001e20000100800 */
[----:B------:R-:W-:-:S02]  /*0b60*/  CS2R R156, SRZ ;  /* 0x00000000009c7805 */ /* 0x000fc4000001ff00 */
[----:B------:R-:W-:Y:S02]  /*0b70*/  CS2R R158, SRZ ;  /* 0x00000000009e7805 */ /* 0x000fe4000001ff00 */
[----:B------:R-:W-:Y:S01]  /*0b80*/  CS2R R160, SRZ ;  /* 0x0000000000a07805 */ /* 0x000fe2000001ff00 */
[----:B------:R0:W-:Y:S01]  /*0b90*/  STL [R1+0xc], RZ ;  /* 0x00000cff01007387 */ /* 0x0001e20000100800 */
[----:B------:R-:W-:Y:S02]  /*0ba0*/  CS2R R162, SRZ ;  /* 0x0000000000a27805 */ /* 0x000fe4000001ff00 */
[----:B------:R-:W-:Y:S02]  /*0bb0*/  CS2R R164, SRZ ;  /* 0x0000000000a47805 */ /* 0x000fe4000001ff00 */
[----:B------:R-:W-:Y:S01]  /*0bc0*/  CS2R R166, SRZ ;  /* 0x0000000000a67805 */ /* 0x000fe2000001ff00 */
        /* <DEDUP_REMOVED lines=116> */
[----:B------:R0:W-:Y:S04]  /*1310*/  STL [R1+0x84], RZ ;  /* 0x000084ff01007387 */ /* 0x0001e80000100800 */
        /* <DEDUP_REMOVED lines=29> */
[----:B------:R0:W-:Y:S01]  /*14f0*/  STL [R1+0xfc], RZ ;  /* 0x0000fcff01007387 */ /* 0x0001e20000100800 */
[----:B------:R-:W-:Y:S05]  /*1500*/  @!P0 BRA `(.L_x_14) ;  /* 0x0000002000e48947 */ /* 0x000fea0003800000 */
[----:B------:R-:W-:-:S04]  /*1510*/  ULOP3.LUT UR4, UR6, 0x1, URZ, 0xfc, !UPT ;  /* 0x0000000106047892 */ /* 0x000fc8000f8efc3f */
[----:B------:R-:W-:-:S06]  /*1520*/  UISETP.NE.AND UP0, UPT, UR4, 0x3, UPT ;  /* 0x000000030400788c */ /* 0x000fcc000bf05270 */
[----:B------:R-:W-:-:S13]  /*1530*/  PLOP3.LUT P1, PT, PT, PT, UP0, 0x80, 0x0 ;  /* 0x000000000000781c */ /* 0x000fda0003f2f008 */
[----:B------:R-:W-:Y:S05]  /*1540*/  @!P1 BRA `(.L_x_15) ;  /* 0x0000000000049947 */ /* 0x000fea0003800000 */
[----:B------:R-:W-:Y:S01]  /*1550*/  BPT.TRAP 0x1 ;  /* 0x000000040000795c */ /* 0x000fe20000300000 */
.L_x_15:
[----:B------:R-:W1:Y:S01]  /*1560*/  S2UR UR7, SR_CgaCtaId ;  /* 0x00000000000779c3 */ /* 0x000e620000008800 */
[----:B------:R-:W-:Y:S01]  /*1570*/  SHF.L.U32 R0, RZ, 0x1f, RZ ;  /* 0x0000001fff007819 */ /* 0x000fe200000006ff */
[----:B------:R-:W-:Y:S02]  /*1580*/  UMOV UR4, 0x400 ;  /* 0x0000040000047882 */ /* 0x000fe40000000000 */
[----:B-1----:R-:W-:-:S12]  /*1590*/  ULEA UR4, UR7, UR4, 0x18 ;  /* 0x0000000407047291 */ /* 0x002fd8000f8ec03f */
.L_x_16:
[----:B-1----:R-:W-:-:S04]  /*15a0*/  IMAD.U32 R3, RZ, RZ, UR4 ;  /* 0x00000004ff037e24 */ /* 0x002fc8000f8e00ff */
[----:B------:R1:W2:Y:S03]  /*15b0*/  SYNCS.PHASECHK.TRANS64.TRYWAIT P1, [R3+URZ+0x30000], R0 ;  /* 0x03000000030075a7 */ /* 0x0002a6000802017f */
[----:B--2---:R-:W-:Y:S05]  /*15c0*/  @!P1 NANOSLEEP.SYNCS 0x989680 ;  /* 0x009896800000995d */ /* 0x004fea0003900000 */
[----:B------:R-:W2:Y:S02]  /*15d0*/  @!P1 SYNCS.PHASECHK.TRANS64 P1, [R3+URZ+0x30000], R0 ;  /* 0x03000000030095a7 */ /* 0x000ea4000802007f */
[----:B--2---:R-:W-:Y:S05]  /*15e0*/  @!P1 BRA `(.L_x_16) ;  /* 0xfffffffc00ec9947 */ /* 0x004fea000383ffff */
[----:B------:R-:W-:Y:S01]  /*15f0*/  UIADD3 UR7, UR4, 0x20000, URZ ;  /* 0x0002000004077890 */ /* 0x000fe2000fffe03f */
[----:B------:R-:W-:Y:S01]  /*1600*/  WARPGROUP.ARRIVE ;  /* 0x00000000000079c5 */ /* 0x000fe20000000000 */
[----:B------:R-:W-:Y:S01]  /*1610*/  USHF.R.U32.HI UR4, URZ, 0x4, UR4 ;  /* 0x000000043f047899 */ /* 0x000fe20008011604 */
[----:B------:R-:W-:Y:S01]  /*1620*/  STL [R1+0x174], R5 ;  /* 0x0001740501007387 */ /* 0x000fe20000100800 */
[----:B------:R-:W-:Y:S02]  /*1630*/  USHF.R.U32.HI UR7, URZ, 0x4, UR7 ;  /* 0x000000043f077899 */ /* 0x000fe40008011607 */
[----:B------:R-:W-:Y:S01]  /*1640*/  ULOP3.LUT UR4, UR4, 0x3fff, URZ, 0xc0, !UPT ;  /* 0x00003fff04047892 */ /* 0x000fe2000f8ec03f */
[----:B------:R2:W-:Y:S01]  /*1650*/  STL [R1+0x170], R4 ;  /* 0x0001700401007387 */ /* 0x0005e20000100800 */
[----:B------:R-:W-:Y:S02]  /*1660*/  ULOP3.LUT UR7, UR7, 0x3fff, URZ, 0xc0, !UPT ;  /* 0x00003fff07077892 */ /* 0x000fe4000f8ec03f */
[----:B------:R-:W-:-:S02]  /*1670*/  ULOP3.LUT UR4, UR4, 0x10000, URZ, 0xfc, !UPT ;  /* 0x0001000004047892 */ /* 0x000fc4000f8efc3f */
[----:B------:R-:W-:Y:S01]  /*1680*/  ULOP3.LUT UR8, UR7, 0x10000, URZ, 0xfc, !UPT ;  /* 0x0001000007087892 */ /* 0x000fe2000f8efc3f */
[----:B------:R-:W-:Y:S01]  /*1690*/  UMOV UR13, 0x40000040 ;  /* 0x40000040000d7882 */ /* 0x000fe20000000000 */
[----:B------:R-:W-:-:S03]  /*16a0*/  UMOV UR15, 0x40000040 ;  /* 0x40000040000f7882 */ /* 0x000fc60000000000 */
[----:B------:R-:W-:Y:S02]  /*16b0*/  UMOV UR12, UR4 ;  /* 0x00000004000c7c82 */ /* 0x000fe40008000000 */
[----:B------:R-:W-:Y:S02]  /*16c0*/  UMOV UR14, UR8 ;  /* 0x00000008000e7c82 */ /* 0x000fe40008000000 */
[----:B------:R-:W-:Y:S01]  /*16d0*/  HGMMA.64x128x16.F32.BF16 R68, gdesc[UR12], RZ, !UPT, gsb0 ;  /* 0x01e000000c4479f0 */ /* 0x000fe2000c0018ff */
[----:B------:R-:W-:Y:S01]  /*16e0*/  UIADD3 UR12, UR4, 0x200, URZ ;  /* 0x00000200040c7890 */ /* 0x000fe2000fffe03f */
[----:B------:R-:W-:Y:S01]  /*16f0*/  UMOV UR13, 0x40000040 ;  /* 0x40000040000d7882 */ /* 0x000fe20000000000 */
[----:B------:R-:W-:Y:S02]  /*1700*/  WARPGROUP.DEPBAR.LE gsb0, 0x0 ;  /* 0x00008000000079c5 */ /* 0x000fe40000010000 */
[----:B------:R-:W-:Y:S01]  /*1710*/  WARPGROUP.ARRIVE ;  /* 0x00000000000079c5 */ /* 0x000fe20000000000 */
[----:B------:R-:W-:Y:S01]  /*1720*/  IMAD.MOV.U32 R44, RZ, RZ, R88 ;  /* 0x000000ffff2c7224 */ /* 0x000fe200078e0058 */
[----:B------:R-:W-:Y:S01]  /*1730*/  MOV R40, R92 ;  /* 0x0000005c00287202 */ /* 0x000fe20000000f00 */
[----:B------:R-:W-:Y:S01]  /*1740*/  IMAD.MOV.U32 R43, RZ, RZ, R89 ;  /* 0x000000ffff2b7224 */ /* 0x000fe200078e0059 */
[----:B------:R-:W-:Y:S01]  /*1750*/  MOV R34, R98 ;  /* 0x0000006200227202 */ /* 0x000fe20000000f00 */
[----:B------:R-:W-:-:S02]  /*1760*/  IMAD.MOV.U32 R42, RZ, RZ, R90 ;  /* 0x000000ffff2a7224 */ /* 0x000fc400078e005a */
[----:B------:R-:W-:Y:S01]  /*1770*/  HGMMA.64x128x16.F32.BF16 R152, gdesc[UR12], RZ, !UPT, gsb0 ;  /* 0x01e000000c9879f0 */ /* 0x000fe2000c0018ff */
[----:B------:R-:W-:Y:S01]  /*1780*/  UIADD3 UR12, UR4, 0x400, URZ ;  /* 0x00000400040c7890 */ /* 0x000fe2000fffe03f */
[----:B------:R-:W-:Y:S01]  /*1790*/  IMAD.MOV.U32 R41, RZ, RZ, R91 ;  /* 0x000000ffff297224 */ /* 0x000fe200078e005b */
[----:B------:R-:W-:Y:S01]  /*17a0*/  MOV R28, R104 ;  /* 0x00000068001c7202 */ /* 0x000fe20000000f00 */
[----:B------:R-:W-:Y:S01]  /*17b0*/  IMAD.MOV.U32 R39, RZ, RZ, R93 ;  /* 0x000000ffff277224 */ /* 0x000fe200078e005d */
[----:B------:R-:W-:Y:S01]  /*17c0*/  MOV R22, R110 ;  /* 0x0000006e00167202 */ /* 0x000fe20000000f00 */
[----:B------:R-:W-:Y:S01]  /*17d0*/  IMAD.MOV.U32 R38, RZ, RZ, R94 ;  /* 0x000000ffff267224 */ /* 0x000fe200078e005e */
[----:B------:R-:W-:Y:S01]  /*17e0*/  MOV R16, R116 ;  /* 0x0000007400107202 */ /* 0x000fe20000000f00 */
[----:B------:R-:W-:Y:S01]  /*17f0*/  IMAD.MOV.U32 R37, RZ, RZ, R95 ;  /* 0x000000ffff257224 */ /* 0x000fe200078e005f */
[----:B------:R-:W-:Y:S01]  /*1800*/  MOV R10, R122 ;  /* 0x0000007a000a7202 */ /* 0x000fe20000000f00 */
[----:B------:R-:W-:Y:S01]  /*1810*/  IMAD.MOV.U32 R36, RZ, RZ, R96 ;  /* 0x000000ffff247224 */ /* 0x000fe200078e0060 */
[----:B--2---:R-:W-:Y:S01]  /*1820*/  MOV R4, R128 ;  /* 0x0000008000047202 */ /* 0x004fe20000000f00 */
[----:B------:R-:W-:Y:S01]  /*1830*/  IMAD.MOV.U32 R35, RZ, RZ, R97 ;  /* 0x000000ffff237224 */ /* 0x000fe200078e0061 */
[----:B------:R-:W-:Y:S01]  /*1840*/  UMOV UR13, 0x40000040 ;  /* 0x40000040000d7882 */ /* 0x000fe20000000000 */
        /* <DEDUP_REMOVED lines=10> */
[----:B------:R-:W-:-:S02]  /*18f0*/  IMAD.MOV.U32 R27, RZ, RZ, R105 ;  /* 0x000000ffff1b7224 */ /* 0x000fc400078e0069 */
[----:B------:R-:W-:Y:S02]  /*1900*/  IMAD.MOV.U32 R26, RZ, RZ, R106 ;  /* 0x000000ffff1a7224 */ /* 0x000fe400078e006a */
[----:B------:R-:W-:Y:S02]  /*1910*/  IMAD.MOV.U32 R25, RZ, RZ, R107 ;  /* 0x000000ffff197224 */ /* 0x000fe400078e006b */
[----:B------:R-:W-:Y:S01]  /*1920*/  IMAD.MOV.U32 R24, RZ, RZ, R108 ;  /* 0x000000ffff187224 */ /* 0x000fe200078e006c */
[----:B------:R-:W-:Y:S01]  /*1930*/  MOV R226, R26 ;  /* 0x0000001a00e27202 */ /* 0x000fe20000000f00 */
[----:B------:R-:W-:Y:S02]  /*1940*/  IMAD.MOV.U32 R23, RZ, RZ, R109 ;  /* 0x000000ffff177224 */ /* 0x000fe400078e006d */
[----:B------:R-:W-:Y:S02]  /*1950*/  IMAD.MOV.U32 R21, RZ, RZ, R111 ;  /* 0x000000ffff157224 */ /* 0x000fe400078e006f */
[----:B------:R-:W-:-:S02]  /*1960*/  IMAD.MOV.U32 R20, RZ, RZ, R112 ;  /* 0x000000ffff147224 */ /* 0x000fc400078e0070 */
[----:B------:R-:W-:Y:S02]  /*1970*/  IMAD.MOV.U32 R19, RZ, RZ, R113 ;  /* 0x000000ffff137224 */ /* 0x000fe400078e0071 */
[----:B------:R-:W-:Y:S01]  /*1980*/  IMAD.MOV.U32 R18, RZ, RZ, R114 ;  /* 0x000000ffff127224 */ /* 0x000fe200078e0072 */
[----:B------:R-:W-:Y:S01]  /*1990*/  MOV R232, R20 ;  /* 0x0000001400e87202 */ /* 0x000fe20000000f00 */
[----:B------:R-:W-:Y:S02]  /*19a0*/  IMAD.MOV.U32 R17, RZ, RZ, R115 ;  /* 0x000000ffff117224 */ /* 0x000fe400078e0073 */
[----:B------:R-:W-:Y:S02]  /*19b0*/  IMAD.MOV.U32 R15, RZ, RZ, R117 ;  /* 0x000000ffff0f7224 */ /* 0x000fe400078e0075 */
[----:B------:R-:W-:Y:S02]  /*19c0*/  IMAD.MOV.U32 R14, RZ, RZ, R118 ;  /* 0x000000ffff0e7224 */ /* 0x000fe400078e0076 */
[----:B------:R-:W-:-:S02]  /*19d0*/  IMAD.MOV.U32 R13, RZ, RZ, R119 ;  /* 0x000000ffff0d7224 */ /* 0x000fc400078e0077 */
[----:B------:R-:W-:Y:S01]  /*19e0*/  IMAD.MOV.U32 R12, RZ, RZ, R120 ;  /* 0x000000ffff0c7224 */ /* 0x000fe200078e0078 */
[----:B------:R-:W-:Y:S01]  /*19f0*/  MOV R238, R14 ;  /* 0x0000000e00ee7202 */ /* 0x000fe20000000f00 */
[----:B------:R-:W-:Y:S02]  /*1a00*/  IMAD.MOV.U32 R11, RZ, RZ, R121 ;  /* 0x000000ffff0b7224 */ /* 0x000fe400078e0079 */
[----:B------:R-:W-:Y:S02]  /*1a10*/  IMAD.MOV.U32 R9, RZ, RZ, R123 ;  /* 0x000000ffff097224 */ /* 0x000fe400078e007b */
[----:B------:R-:W-:Y:S02]  /*1a20*/  IMAD.MOV.U32 R8, RZ, RZ, R124 ;  /* 0x000000ffff087224 */ /* 0x000fe400078e007c */
[----:B------:R-:W-:Y:S02]  /*1a30*/  IMAD.MOV.U32 R7, RZ, RZ, R125 ;  /* 0x000000ffff077224 */ /* 0x000fe400078e007d */
[----:B------:R-:W-:Y:S01]  /*1a40*/  IMAD.MOV.U32 R6, RZ, RZ, R126 ;  /* 0x000000ffff067224 */ /* 0x000fe200078e007e */
[----:B------:R-:W-:Y:S01]  /*1a50*/  MOV R244, R8 ;  /* 0x0000000800f47202 */ /* 0x000fe20000000f00 */
[----:B------:R-:W-:-:S02]  /*1a60*/  IMAD.MOV.U32 R5, RZ, RZ, R127 ;  /* 0x000000ffff057224 */ /* 0x000fc400078e007f */
[----:B-1----:R-:W-:Y:S02]  /*1a70*/  IMAD.MOV.U32 R3, RZ, RZ, R129 ;  /* 0x000000ffff037224 */ /* 0x002fe400078e0081 */
[----:B------:R-:W-:Y:S02]  /*1a80*/  IMAD.MOV.U32 R2, RZ, RZ, R130 ;  /* 0x000000ffff027224 */ /* 0x000fe400078e0082 */
[----:B------:R-:W-:Y:S02]  /*1a90*/  IMAD.MOV.U32 R0, RZ, RZ, R131 ;  /* 0x000000ffff007224 */ /* 0x000fe400078e0083 */
[----:B------:R-:W-:Y:S01]  /*1aa0*/  IMAD.MOV.U32 R63, RZ, RZ, R69 ;  /* 0x000000ffff3f7224 */ /* 0x000fe200078e0045 */
[----:B------:R-:W-:Y:S01]  /*1ab0*/  MOV R250, R2 ;  /* 0x0000000200fa7202 */ /* 0x000fe20000000f00 */
[----:B------:R-:W-:Y:S02]  /*1ac0*/  IMAD.MOV.U32 R62, RZ, RZ, R70 ;  /* 0x000000ffff3e7224 */ /* 0x000fe400078e0046 */
[----:B------:R-:W-:-:S02]  /*1ad0*/  IMAD.MOV.U32 R61, RZ, RZ, R71 ;  /* 0x000000ffff3d7224 */ /* 0x000fc400078e0047 */
[----:B------:R-:W-:Y:S02]  /*1ae0*/  IMAD.MOV.U32 R60, RZ, RZ, R72 ;  /* 0x000000ffff3c7224 */ /* 0x000fe400078e0048 */
[----:B------:R-:W-:Y:S02]  /*1af0*/  IMAD.MOV.U32 R59, RZ, RZ, R73 ;  /* 0x000000ffff3b7224 */ /* 0x000fe400078e0049 */
[----:B------:R-:W-:Y:S02]  /*1b00*/  IMAD.MOV.U32 R57, RZ, RZ, R75 ;  /* 0x000000ffff397224 */ /* 0x000fe400078e004b */
[----:B------:R-:W-:Y:S02]  /*1b10*/  IMAD.MOV.U32 R56, RZ, RZ, R76 ;  /* 0x000000ffff387224 */ /* 0x000fe400078e004c */
        /* <DEDUP_REMOVED lines=24> */
[----:B------:R-:W-:Y:S01]  /*1ca0*/  IMAD.MOV.U32 R234, RZ, RZ, R18 ;  /* 0x000000ffffea7224 */ /* 0x000fe200078e0012 */
[----:B------:R-:W-:Y:S02]  /*1cb0*/  WARPGROUP.DEPBAR.LE gsb0, 0x0 ;  /* 0x00008000000079c5 */ /* 0x000fe40000010000 */
[----:B------:R-:W-:Y:S01]  /*1cc0*/  WARPGROUP.ARRIVE ;  /* 0x00000000000079c5 */ /* 0x000fe20000000000 */
[----:B------:R1:W-:Y:S01]  /*1cd0*/  STL.64 [R1+0x2e0], R214 ;  /* 0x0002e0d601007387 */ /* 0x0003e20000100a00 */
[----:B------:R-:W-:-:S02]  /*1ce0*/  IMAD.MOV.U32 R235, RZ, RZ, R17 ;  /* 0x000000ffffeb7224 */ /* 0x000fc400078e0011 */
[----:B------:R-:W-:Y:S01]  /*1cf0*/  IMAD.MOV.U32 R236, RZ, RZ, R16 ;  /* 0x000000ffffec7224 */ /* 0x000fe200078e0010 */
[----:B------:R2:W-:Y:S01]  /*1d00*/  STL.64 [R1+0x2d8], R212 ;  /* 0x0002d8d401007387 */ /* 0x0005e20000100a00 */
[----:B------:R-:W-:Y:S01]  /*1d10*/  HGMMA.64x128x16.F32.BF16 R88, gdesc[UR12], RZ, !UPT, gsb0 ;  /* 0x01e000000c5879f0 */ /* 0x000fe2000c0018ff */
[----:B------:R-:W-:Y:S01]  /*1d20*/  UIADD3 UR12, UR4, 0x600, URZ ;  /* 0x00000600040c7890 */ /* 0x000fe2000fffe03f */
[----:B------:R-:W-:Y:S01]  /*1d30*/  IMAD.MOV.U32 R237, RZ, RZ, R15 ;  /* 0x000000ffffed7224 */ /* 0x000fe200078e000f */
[----:B------:R3:W-:Y:S01]  /*1d40*/  STL.64 [R1+0x2d0], R210 ;  /* 0x0002d0d201007387 */ /* 0x0007e20000100a00 */
[----:B------:R-:W-:Y:S01]  /*1d50*/  UMOV UR13, 0x40000040 ;  /* 0x40000040000d7882 */ /* 0x000fe20000000000 */
[----:B------:R-:W-:Y:S02]  /*1d60*/  IMAD.MOV.U32 R239, RZ, RZ, R13 ;  /* 0x000000ffffef7224 */ /* 0x000fe400078e000d */
[----:B------:R4:W-:Y:S01]  /*1d70*/  STL.64 [R1+0x2c8], R208 ;  /* 0x0002c8d001007387 */ /* 0x0009e20000100a00 */
[----:B-1----:R-:W-:Y:S01]  /*1d80*/  MOV R214, R38 ;  /* 0x0000002600d67202 */ /* 0x002fe20000000f00 */
[----:B------:R-:W-:-:S02]  /*1d90*/  IMAD.MOV.U32 R215, RZ, RZ, R37 ;  /* 0x000000ffffd77224 */ /* 0x000fc400078e0025 */
[----:B------:R1:W-:Y:S01]  /*1da0*/  STL.64 [R1+0x2c0], R206 ;  /* 0x0002c0ce01007387 */ /* 0x0003e20000100a00 */
[----:B--2---:R-:W-:Y:S02]  /*1db0*/  IMAD.MOV.U32 R212, RZ, RZ, R40 ;  /* 0x000000ffffd47224 */ /* 0x004fe400078e0028 */
[----:B------:R-:W-:Y:S01]  /*1dc0*/  IMAD.MOV.U32 R213, RZ, RZ, R39 ;  /* 0x000000ffffd57224 */ /* 0x000fe200078e0027 */
[----:B------:R2:W-:Y:S01]  /*1dd0*/  STL.64 [R1+0x2b8], R204 ;  /* 0x0002b8cc01007387 */ /* 0x0005e20000100a00 */
[----:B---3--:R-:W-:Y:S02]  /*1de0*/  IMAD.MOV.U32 R210, RZ, RZ, R42 ;  /* 0x000000ffffd27224 */ /* 0x008fe400078e002a */
[----:B------:R-:W-:Y:S01]  /*1df0*/  IMAD.MOV.U32 R211, RZ, RZ, R41 ;  /* 0x000000ffffd37224 */ /* 0x000fe200078e0029 */
[----:B------:R3:W-:Y:S01]  /*1e00*/  STL.64 [R1+0x2b0], R202 ;  /* 0x0002b0ca01007387 */ /* 0x0007e20000100a00 */
[----:B----4-:R-:W-:Y:S01]  /*1e10*/  MOV R208, R44 ;  /* 0x0000002c00d07202 */ /* 0x010fe20000000f00 */
[----:B------:R-:W-:-:S02]  /*1e20*/  IMAD.MOV.U32 R209, RZ, RZ, R43 ;  /* 0x000000ffffd17224 */ /* 0x000fc400078e002b */
[----:B------:R4:W-:Y:S01]  /*1e30*/  STL.64 [R1+0x2a8], R200 ;  /* 0x0002a8c801007387 */ /* 0x0009e20000100a00 */
[----:B-1----:R-:W-:Y:S02]  /*1e40*/  IMAD.MOV.U32 R206, RZ, RZ, R46 ;  /* 0x000000ffffce7224 */ /* 0x002fe400078e002e */
[----:B------:R-:W-:Y:S01]  /*1e50*/  IMAD.MOV.U32 R207, RZ, RZ, R45 ;  /* 0x000000ffffcf7224 */ /* 0x000fe200078e002d */
[----:B------:R1:W-:Y:S01]  /*1e60*/  STL.64 [R1+0x2a0], R198 ;  /* 0x0002a0c601007387 */ /* 0x0003e20000100a00 */
[----:B--2---:R-:W-:Y:S02]  /*1e70*/  IMAD.MOV.U32 R204, RZ, RZ, R48 ;  /* 0x000000ffffcc7224 */ /* 0x004fe400078e0030 */
[----:B------:R-:W-:Y:S01]  /*1e80*/  IMAD.MOV.U32 R205, RZ, RZ, R47 ;  /* 0x000000ffffcd7224 */ /* 0x000fe200078e002f */
[----:B------:R2:W-:Y:S01]  /*1e90*/  STL.64 [R1+0x298], R196 ;  /* 0x000298c401007387 */ /* 0x0005e20000100a00 */
[----:B---3--:R-:W-:Y:S01]  /*1ea0*/  MOV R202, R50 ;  /* 0x0000003200ca7202 */ /* 0x008fe20000000f00 */
[----:B------:R-:W-:-:S02]  /*1eb0*/  IMAD.MOV.U32 R203, RZ, RZ, R49 ;  /* 0x000000ffffcb7224 */ /* 0x000fc400078e0031 */
[----:B------:R3:W-:Y:S01]  /*1ec0*/  STL.64 [R1+0x290], R194 ;  /* 0x000290c201007387 */ /* 0x0007e20000100a00 */
[----:B----4-:R-:W-:Y:S02]  /*1ed0*/  IMAD.MOV.U32 R200, RZ, RZ, R52 ;  /* 0x000000ffffc87224 */ /* 0x010fe400078e0034 */
[----:B------:R-:W-:Y:S01]  /*1ee0*/  IMAD.MOV.U32 R201, RZ, RZ, R51 ;  /* 0x000000ffffc97224 */ /* 0x000fe200078e0033 */
[----:B------:R4:W-:Y:S01]  /*1ef0*/  STL.64 [R1+0x288], R192 ;  /* 0x000288c001007387 */ /* 0x0009e20000100a00 */
[----:B-1----:R-:W-:Y:S02]  /*1f00*/  IMAD.MOV.U32 R198, RZ, RZ, R54 ;  /* 0x000000ffffc67224 */ /* 0x002fe400078e0036 */
[----:B------:R-:W-:Y:S01]  /*1f10*/  IMAD.MOV.U32 R199, RZ, RZ, R53 ;  /* 0x000000ffffc77224 */ /* 0x000fe200078e0035 */
[----:B------:R1:W-:Y:S01]  /*1f20*/  STL.64 [R1+0x280], R190 ;  /* 0x000280be01007387 */ /* 0x0003e20000100a00 */
[----:B--2---:R-:W-:Y:S01]  /*1f30*/  MOV R196, R56 ;  /* 0x0000003800c47202 */ /* 0x004fe20000000f00 */
[----:B------:R-:W-:-:S02]  /*1f40*/  IMAD.MOV.U32 R197, RZ, RZ, R55 ;  /* 0x000000ffffc57224 */ /* 0x000fc400078e0037 */
[----:B------:R2:W-:Y:S01]  /*1f50*/  STL.64 [R1+0x278], R188 ;  /* 0x000278bc01007387 */ /* 0x0005e20000100a00 */
[----:B---3--:R-:W-:Y:S02]  /*1f60*/  IMAD.MOV.U32 R194, RZ, RZ, R58 ;  /* 0x000000ffffc27224 */ /* 0x008fe400078e003a */
[----:B------:R-:W-:Y:S02]  /*1f70*/  IMAD.MOV.U32 R195, RZ, RZ, R57 ;  /* 0x000000ffffc37224 */ /* 0x000fe400078e0039 */
[----:B----4-:R-:W-:Y:S02]  /*1f80*/  IMAD.MOV.U32 R192, RZ, RZ, R60 ;  /* 0x000000ffffc07224 */ /* 0x010fe400078e003c */
[----:B------:R-:W-:Y:S01]  /*1f90*/  IMAD.MOV.U32 R193, RZ, RZ, R59 ;  /* 0x000000ffffc17224 */ /* 0x000fe200078e003b */
[----:B-1----:R-:W-:Y:S01]  /*1fa0*/  MOV R190, R62 ;  /* 0x0000003e00be7202 */ /* 0x002fe20000000f00 */
[----:B------:R-:W-:Y:S02]  /*1fb0*/  IMAD.MOV.U32 R191, RZ, RZ, R61 ;  /* 0x000000ffffbf7224 */ /* 0x000fe400078e003d */
[----:B------:R-:W-:-:S02]  /*1fc0*/  IMAD.MOV.U32 R240, RZ, RZ, R12 ;  /* 0x000000fffff07224 */ /* 0x000fc400078e000c */
[----:B--2---:R-:W-:Y:S02]  /*1fd0*/  IMAD.MOV.U32 R188, RZ, RZ, R64 ;  /* 0x000000ffffbc7224 */ /* 0x004fe400078e0040 */
        /* <DEDUP_REMOVED lines=11> */
[----:B------:R-:W-:-:S06]  /*2090*/  WARPGROUP.ARRIVE ;  /* 0x00000000000079c5 */ /* 0x000fcc0000000000 */
[----:B------:R-:W-:Y:S01]  /*20a0*/  HGMMA.64x128x16.F32.BF16 R24, gdesc[UR12], RZ, !UPT, gsb0 ;  /* 0x01e000000c1879f0 */ /* 0x000fe2000c0018ff */
[----:B------:R-:W-:Y:S02]  /*20b0*/  UIADD3 UR12, UR4, 0x2, URZ ;  /* 0x00000002040c7890 */ /* 0x000fe4000fffe03f */
[----:B------:R-:W-:Y:S01]  /*20c0*/  UIADD3 UR14, UR8, 0x2, URZ ;  /* 0x00000002080e7890 */ /* 0x000fe2000fffe03f */
[----:B------:R-:W-:Y:S01]  /*20d0*/  UMOV UR13, 0x40000040 ;  /* 0x40000040000d7882 */ /* 0x000fe20000000000 */
[----:B------:R-:W-:Y:S01]  /*20e0*/  UMOV UR15, 0x40000040 ;  /* 0x40000040000f7882 */ /* 0x000fe20000000000 */
[----:B------:R-:W-:Y:S02]  /*20f0*/  WARPGROUP.DEPBAR.LE gsb0, 0x0 ;  /* 0x00008000000079c5 */ /* 0x000fe40000010000 */
[----:B------:R-:W-:-:S06]  /*2100*/  WARPGROUP.ARRIVE ;  /* 0x00000000000079c5 */ /* 0x000fcc0000000000 */
[----:B------:R-:W-:Y:S03]  /*2110*/  HGMMA.64x128x16.F32.BF16 R188, gdesc[UR12], R188, gsb0 ;  /* 0x01e000000cbc79f0 */ /* 0x000fe600080018bc */
[----:B------:R-:W-:Y:S02]  /*2120*/  WARPGROUP.DEPBAR.LE gsb0, 0x0 ;  /* 0x00008000000079c5 */ /* 0x000fe40000010000 */
[----:B------:R-:W-:Y:S04]  /*2130*/  STL.64 [R1], R188 ;  /* 0x000000bc01007387 */ /* 0x000fe80000100a00 */
[----:B------:R-:W-:Y:S04]  /*2140*/  STL.64 [R1+0x8], R190 ;  /* 0x000008be01007387 */ /* 0x000fe80000100a00 */
        /* <DEDUP_REMOVED lines=11> */
[----:B------:R1:W-:Y:S04]  /*2200*/  STL.64 [R1+0x68], R214 ;  /* 0x000068d601007387 */ /* 0x0003e80000100a00 */
        /* <DEDUP_REMOVED lines=18> */
[----:B-1----:R-:W2:Y:S04]  /*2330*/  LDL.LU.64 R214, [R1+0x2e0] ;  /* 0x0002e00001d67983 */ /* 0x002ea80000300a00 */
[----:B------:R-:W2:Y:S04]  /*2340*/  LDL.LU.64 R212, [R1+0x2d8] ;  /* 0x0002d80001d47983 */ /* 0x000ea80000300a00 */
        /* <DEDUP_REMOVED lines=11> */
[----:B------:R-:W2:Y:S01]  /*2400*/  LDL.LU.64 R188, [R1+0x278] ;  /* 0x0002780001bc7983 */ /* 0x000ea20000300a00 */
[----:B------:R-:W-:Y:S01]  /*2410*/  UIADD3 UR12, UR4, 0x202, URZ ;  /* 0x00000202040c7890 */ /* 0x000fe2000fffe03f */
[----:B------:R-:W-:Y:S01]  /*2420*/  UMOV UR13, 0x40000040 ;  /* 0x40000040000d7882 */ /* 0x000fe20000000000 */
[----:B--2---:R-:W-:-:S07]  /*2430*/  WARPGROUP.ARRIVE ;  /* 0x00000000000079c5 */ /* 0x004fce0000000000 */
[----:B------:R-:W-:Y:S01]  /*2440*/  HGMMA.64x128x16.F32.BF16 R152, gdesc[UR12], R152, gsb0 ;  /* 0x01e000000c9879f0 */ /* 0x000fe20008001898 */
[----:B------:R-:W-:Y:S02]  /*2450*/  UIADD3 UR12, UR4, 0x402, URZ ;  /* 0x00000402040c7890 */ /* 0x000fe4000fffe03f */
[----:B------:R-:W-:Y:S02]  /*2460*/  WARPGROUP.DEPBAR.LE gsb0, 0x0 ;  /* 0x00008000000079c5 */ /* 0x000fe40000010000 */
        /* <DEDUP_REMOVED lines=32> */
[----:B-1----:R-:W2:Y:S04]  /*2670*/  LDL.LU.64 R152, [R1] ;  /* 0x0000000001987983 */ /* 0x002ea80000300a00 */
        /* <DEDUP_REMOVED lines=31> */
[----:B------:R-:W-:Y:S01]  /*2870*/  WARPGROUP.ARRIVE ;  /* 0x00000000000079c5 */ /* 0x000fe20000000000 */
[----:B------:R-:W-:-:S05]  /*2880*/  UMOV UR13, 0x40000040 ;  /* 0x40000040000d7882 */ /* 0x000fca0000000000 */
[----:B------:R-:W-:Y:S01]  /*2890*/  HGMMA.64x128x16.F32.BF16 R88, gdesc[UR12], R88, gsb0 ;  /* 0x01e000000c5879f0 */ /* 0x000fe20008001858 */
[----:B------:R-:W-:Y:S01]  /*28a0*/  UIADD3 UR12, UR4, 0x602, URZ ;  /* 0x00000602040c7890 */ /* 0x000fe2000fffe03f */
[----:B------:R-:W-:Y:S01]  /*28b0*/  UMOV UR13, 0x40000040 ;  /* 0x40000040000d7882 */ /* 0x000fe20000000000 */
[----:B------:R-:W-:Y:S02]  /*28c0*/  WARPGROUP.DEPBAR.LE gsb0, 0x0 ;  /* 0x00008000000079c5 */ /* 0x000fe40000010000 */
[----:B------:R-:W-:-:S07]  /*28d0*/  WARPGROUP.ARRIVE ;  /* 0x00000000000079c5 */ /* 0x000fce0000000000 */
[----:B------:R-:W-:Y:S01]  /*28e0*/  HGMMA.64x128x16.F32.BF16 R24, gdesc[UR12], R24, gsb0 ;  /* 0x01e000000c1879f0 */ /* 0x000fe20008001818 */
[----:B------:R-:W-:Y:S02]  /*28f0*/  UIADD3 UR12, UR4, 0x4, URZ ;  /* 0x00000004040c7890 */ /* 0x000fe4000fffe03f */
[----:B------:R-:W-:Y:S01]  /*2900*/  UIADD3 UR14, UR8, 0x4, URZ ;  /* 0x00000004080e7890 */ /* 0x000fe2000fffe03f */
[----:B------:R-:W-:Y:S01]  /*2910*/  UMOV UR13, 0x40000040 ;  /* 0x40000040000d7882 */ /* 0x000fe20000000000 */
[----:B------:R-:W-:Y:S01]  /*2920*/  UMOV UR15, 0x40000040 ;  /* 0x40000040000f7882 */ /* 0x000fe20000000000 */
[----:B------:R-:W-:Y:S02]  /*2930*/  WARPGROUP.DEPBAR.LE gsb0, 0x0 ;  /* 0x00008000000079c5 */ /* 0x000fe40000010000 */
[----:B--2---:R-:W-:-:S06]  /*2940*/  WARPGROUP.ARRIVE ;  /* 0x00000000000079c5 */ /* 0x004fcc0000000000 */
[----:B------:R-:W-:Y:S03]  /*2950*/  HGMMA.64x128x16.F32.BF16 R152, gdesc[UR12], R152, gsb0 ;  /* 0x01e000000c9879f0 */ /* 0x000fe60008001898 */
[----:B------:R-:W-:Y:S02]  /*2960*/  WARPGROUP.DEPBAR.LE gsb0, 0x0 ;  /* 0x00008000000079c5 */ /* 0x000fe40000010000 */
[----:B------:R-:W-:Y:S01]  /*2970*/  STL.64 [R1], R152 ;  /* 0x0000009801007387 */ /* 0x000fe20000100a00 */
[----:B------:R-:W-:Y:S01]  /*2980*/  MOV R2, R214 ;  /* 0x000000d600027202 */ /* 0x000fe20000000f00 */
[----:B------:R-:W-:Y:S01]  /*2990*/  IMAD.MOV.U32 R0, RZ, RZ, R215 ;  /* 0x000000ffff007224 */ /* 0x000fe200078e00d7 */
[----:B------:R-:W-:Y:S01]  /*29a0*/  MOV R10, R208 ;  /* 0x000000d0000a7202 */ /* 0x000fe20000000f00 */
[----:B------:R1:W-:Y:S01]  /*29b0*/  STL.64 [R1+0x8], R154 ;  /* 0x0000089a01007387 */ /* 0x0003e20000100a00 */
[----:B------:R-:W-:Y:S01]  /*29c0*/  IMAD.MOV.U32 R6, RZ, RZ, R212 ;  /* 0x000000ffff067224 */ /* 0x000fe200078e00d4 */
[----:B------:R-:W-:Y:S01]  /*29d0*/  MOV R16, R202 ;  /* 0x000000ca00107202 */ /* 0x000fe20000000f00 */
[----:B------:R-:W-:Y:S01]  /*29e0*/  IMAD.MOV.U32 R3, RZ, RZ, R213 ;  /* 0x000000ffff037224 */ /* 0x000fe200078e00d5 */
[----:B------:R-:W2:Y:S01]  /*29f0*/  LDL.LU.64 R214, [R1+0x270] ;  /* 0x0002700001d67983 */ /* 0x000ea20000300a00 */
        /* <DEDUP_REMOVED lines=28> */
[----:B------:R-:W-:-:S02]  /*2bc0*/  IMAD.MOV.U32 R23, RZ, RZ, R195 ;  /* 0x000000ffff177224 */ /* 0x000fc400078e00c3 */
[----:B------:R-:W-:Y:S01]  /*2bd0*/  IMAD.MOV.U32 R228, RZ, RZ, R192 ;  /* 0x000000ffffe47224 */ /* 0x000fe200078e00c0 */
[----:B------:R-:W2:Y:S01]  /*2be0*/  LDL.LU.64 R198, [R1+0x230] ;  /* 0x0002300001c67983 */ /* 0x000ea20000300a00 */
[----:B------:R-:W-:Y:S02]  /*2bf0*/  IMAD.MOV.U32 R229, RZ, RZ, R193 ;  /* 0x000000ffffe57224 */ /* 0x000fe400078e00c1 */
[----:B------:R-:W-:Y:S01]  /*2c00*/  IMAD.MOV.U32 R227, RZ, RZ, R191 ;  /* 0x000000ffffe37224 */ /* 0x000fe200078e00bf */
[----:B------:R-:W2:Y:S01]  /*2c10*/  LDL.LU.64 R196, [R1+0x228] ;  /* 0x0002280001c47983 */ /* 0x000ea20000300a00 */
[----:B------:R-:W-:Y:S02]  /*2c20*/  IMAD.MOV.U32 R224, RZ, RZ, R188 ;  /* 0x000000ffffe07224 */ /* 0x000fe400078e00bc */
        /* <DEDUP_REMOVED lines=41> */
[----:B------:R-:W-:-:S03]  /*2ec0*/  IMAD.MOV.U32 R4, RZ, RZ, R157 ;  /* 0x000000ffff047224 */ /* 0x000fc600078e009d */
[----:B------:R-:W2:Y:S04]  /*2ed0*/  LDL.LU.64 R166, [R1+0x1b0] ;  /* 0x0001b00001a67983 */ /* 0x000ea80000300a00 */
[----:B------:R-:W2:Y:S04]  /*2ee0*/  LDL.LU.64 R164, [R1+0x1a8] ;  /* 0x0001a80001a47983 */ /* 0x000ea80000300a00 */
[----:B------:R-:W2:Y:S04]  /*2ef0*/  LDL.LU.64 R162, [R1+0x1a0] ;  /* 0x0001a00001a27983 */ /* 0x000ea80000300a00 */
[----:B------:R-:W2:Y:S04]  /*2f00*/  LDL.LU.64 R160, [R1+0x198] ;  /* 0x0001980001a07983 */ /* 0x000ea80000300a00 */
[----:B------:R-:W2:Y:S04]  /*2f10*/  LDL.LU.64 R158, [R1+0x190] ;  /* 0x00019000019e7983 */ /* 0x000ea80000300a00 */
[----:B------:R-:W2:Y:S04]  /*2f20*/  LDL.LU.64 R156, [R1+0x188] ;  /* 0x00018800019c7983 */ /* 0x000ea80000300a00 */
[----:B-1----:R-:W2:Y:S04]  /*2f30*/  LDL.LU.64 R154, [R1+0x180] ;  /* 0x00018000019a7983 */ /* 0x002ea80000300a00 */
[----:B------:R-:W2:Y:S01]  /*2f40*/  LDL.LU.64 R152, [R1+0x178] ;  /* 0x0001780001987983 */ /* 0x000ea20000300a00 */
[----:B------:R-:W-:Y:S01]  /*2f50*/  UIADD3 UR12, UR4, 0x204, URZ ;  /* 0x00000204040c7890 */ /* 0x000fe2000fffe03f */
[----:B------:R-:W-:Y:S01]  /*2f60*/  UMOV UR13, 0x40000040 ;  /* 0x40000040000d7882 */ /* 0x000fe20000000000 */
[----:B--2---:R-:W-:-:S07]  /*2f70*/  WARPGROUP.ARRIVE ;  /* 0x00000000000079c5 */ /* 0x004fce0000000000 */
[----:B------:R-:W-:Y:S01]  /*2f80*/  HGMMA.64x128x16.F32.BF16 R152, gdesc[UR12], R152, gsb0 ;  /* 0x01e000000c9879f0 */ /* 0x000fe20008001898 */
[----:B------:R-:W-:Y:S01]  /*2f90*/  UIADD3 UR12, UR4, 0x404, URZ ;  /* 0x00000404040c7890 */ /* 0x000fe2000fffe03f */
[----:B------:R-:W-:Y:S01]  /*2fa0*/  UMOV UR13, 0x40000040 ;  /* 0x40000040000d7882 */ /* 0x000fe20000000000 */
        /* <DEDUP_REMOVED lines=15> */
[----:B-1----:R-:W2:Y:S04]  /*30a0*/  LDL.LU R188, [R1] ;  /* 0x0000000001bc7983 */ /* 0x002ea80000300800 */
[----:B------:R-:W2:Y:S04]  /*30b0*/  LDL.LU R189, [R1+0x4] ;  /* 0x0000040001bd7983 */ /* 0x000ea80000300800 */
[----:B------:R-:W2:Y:S04]  /*30c0*/  LDL.LU R190, [R1+0x8] ;  /* 0x0000080001be7983 */ /* 0x000ea80000300800 */
[----:B------:R-:W2:Y:S01]  /*30d0*/  LDL.LU R191, [R1+0xc] ;  /* 0x00000c0001bf7983 */ /* 0x000ea20000300800 */
[----:B------:R-:W-:-:S06]  /*30e0*/  WARPGROUP.ARRIVE ;  /* 0x00000000000079c5 */ /* 0x000fcc0000000000 */
[----:B------:R-:W-:Y:S01]  /*30f0*/  HGMMA.64x128x16.F32.BF16 R88, gdesc[UR12], R88, gsb0 ;  /* 0x01e000000c5879f0 */ /* 0x000fe20008001858 */
[----:B------:R-:W-:Y:S01]  /*3100*/  UIADD3 UR12, UR4, 0x604, URZ ;  /* 0x00000604040c7890 */ /* 0x000fe2000fffe03f */
        /* <DEDUP_REMOVED lines=17> */
[----:B------:R-:W-:Y:S01]  /*3220*/  IMAD.MOV.U32 R207, RZ, RZ, R239 ;  /* 0x000000ffffcf7224 */ /* 0x000fe200078e00ef */
[----:B------:R-:W-:Y:S02]  /*3230*/  WARPGROUP.DEPBAR.LE gsb0, 0x0 ;  /* 0x00008000000079c5 */ /* 0x000fe40000010000 */
[----:B------:R-:W-:-:S06]  /*3240*/  WARPGROUP.ARRIVE ;  /* 0x00000000000079c5 */ /* 0x000fcc0000000000 */
[----:B------:R-:W-:Y:S01]  /*3250*/  HGMMA.64x128x16.F32.BF16 R24, gdesc[UR12], R24, gsb0 ;  /* 0x01e000000c1879f0 */ /* 0x000fe20008001818 */
        /* <DEDUP_REMOVED lines=22> */
[----:B------:R-:W-:Y:S01]  /*33c0*/  IMAD.MOV.U32 R251, RZ, RZ, R0 ;  /* 0x000000fffffb7224 */ /* 0x000fe200078e0000 */
[----:B------:R-:W-:Y:S01]  /*33d0*/  UIADD3 UR12, UR4, 0x6, URZ ;  /* 0x00000006040c7890 */ /* 0x000fe2000fffe03f */
[----:B------:R-:W-:Y:S01]  /*33e0*/  IMAD.MOV.U32 R231, RZ, RZ, R23 ;  /* 0x000000ffffe77224 */ /* 0x000fe200078e0017 */
[----:B------:R-:W-:Y:S01]  /*33f0*/  UIADD3 UR14, UR8, 0x6, URZ ;  /* 0x00000006080e7890 */ /* 0x000fe2000fffe03f */
[----:B------:R-:W-:Y:S01]  /*3400*/  IMAD.MOV.U32 R233, RZ, RZ, R21 ;  /* 0x000000ffffe97224 */ /* 0x000fe200078e0015 */
[----:B------:R-:W-:Y:S01]  /*3410*/  UMOV UR13, 0x40000040 ;  /* 0x40000040000d7882 */ /* 0x000fe20000000000 */
[----:B------:R-:W-:Y:S01]  /*3420*/  IMAD.MOV.U32 R234, RZ, RZ, R20 ;  /* 0x000000ffffea7224 */ /* 0x000fe200078e0014 */
[----:B------:R-:W-:Y:S01]  /*3430*/  UMOV UR15, 0x40000040 ;  /* 0x40000040000f7882 */ /* 0x000fe20000000000 */
[----:B------:R-:W-:Y:S01]  /*3440*/  IMAD.MOV.U32 R236, RZ, RZ, R18 ;  /* 0x000000ffffec7224 */ /* 0x000fe200078e0012 */
[----:B------:R1:W5:Y:S01]  /*3450*/  LDL.LU R5, [R1+0x174] ;  /* 0x0001740001057983 */ /* 0x0003620000300800 */
[----:B------:R-:W-:-:S03]  /*3460*/  IMAD.MOV.U32 R237, RZ, RZ, R17 ;  /* 0x000000ffffed7224 */ /* 0x000fc600078e0011 */
[----:B------:R1:W5:Y:S01]  /*3470*/  LDL.LU R4, [R1+0x170] ;  /* 0x0001700001047983 */ /* 0x0003620000300800 */
[----:B------:R-:W-:Y:S02]  /*3480*/  WARPGROUP.DEPBAR.LE gsb0, 0x0 ;  /* 0x00008000000079c5 */ /* 0x000fe40000010000 */
[----:B--2---:R-:W-:-:S06]  /*3490*/  WARPGROUP.ARRIVE ;  /* 0x00000000000079c5 */ /* 0x004fcc0000000000 */
        /* <DEDUP_REMOVED lines=34> */
[----:B--2---:R-:W2:Y:S04]  /*36c0*/  LDL.LU.64 R214, [R1+0x168] ;  /* 0x0001680001d67983 */ /* 0x004ea80000300a00 */
        /* <DEDUP_REMOVED lines=20> */
[----:B------:R-:W-:-:S07]  /*3810*/  WARPGROUP.ARRIVE ;  /* 0x00000000000079c5 */ /* 0x000fce0000000000 */
[----:B------:R-:W-:Y:S01]  /*3820*/  HGMMA.64x128x16.F32.BF16 R88, gdesc[UR12], R88, gsb0 ;  /* 0x01e000000c5879f0 */ /* 0x000fe20008001858 */
[----:B------:R-:W-:Y:S01]  /*3830*/  UIADD3 UR12, UR4, 0x606, URZ ;  /* 0x00000606040c7890 */ /* 0x000fe2000fffe03f */
[----:B------:R-:W-:Y:S02]  /*3840*/  UMOV UR13, 0x40000040 ;  /* 0x40000040000d7882 */ /* 0x000fe40000000000 */
[----:B------:R-:W-:Y:S01]  /*3850*/  UMOV UR4, 0x1 ;  /* 0x0000000100047882 */ /* 0x000fe20000000000 */
[----:B------:R-:W-:Y:S02]  /*3860*/  WARPGROUP.DEPBAR.LE gsb0, 0x0 ;  /* 0x00008000000079c5 */ /* 0x000fe40000010000 */
[----:B------:R-:W-:-:S06]  /*3870*/  WARPGROUP.ARRIVE ;  /* 0x00000000000079c5 */ /* 0x000fcc0000000000 */
[----:B-1----:R-:W-:Y:S03]  /*3880*/  HGMMA.64x128x16.F32.BF16 R24, gdesc[UR12], R24, gsb0 ;  /* 0x01e000000c1879f0 */ /* 0x002fe60008001818 */
[----:B------:R-:W-:Y:S02]  /*3890*/  WARPGROUP.DEPBAR.LE gsb0, 0x0 ;  /* 0x00008000000079c5 */ /* 0x000fe40000010000 */
.L_x_14:
[----:B------:R-:W-:-:S04]  /*38a0*/  UISETP.LT.AND UP0, UPT, UR5, 0x1, UPT ;  /* 0x000000010500788c */ /* 0x000fc8000bf01270 */
[----:B------:R-:W-:-:S04]  /*38b0*/  USEL UR7, UR5, 0x1, UP0 ;  /* 0x0000000105077887 */ /* 0x000fc80008000000 */
[----:B------:R-:W-:-:S04]  /*38c0*/  UIADD3 UR7, UR5, -UR7, URZ ;  /* 0x8000000705077290 */ /* 0x000fc8000fffe03f */
[----:B------:R-:W-:-:S06]  /*38d0*/  UISETP.GE.AND UP0, UPT, UR7, 0x1, UPT ;  /* 0x000000010700788c */ /* 0x000fcc000bf06270 */
[----:B------:R-:W-:-:S13]  /*38e0*/  PLOP3.LUT P1, PT, PT, PT, UP0, 0x80, 0x0 ;  /* 0x000000000000781c */ /* 0x000fda0003f2f008 */
[----:B------:R-:W-:Y:S05]  /*38f0*/  @!P1 BRA `(.L_x_17) ;  /* 0x0000002800b09947 */ /* 0x000fea0003800000 */
[----:B------:R-:W-:Y:S01]  /*3900*/  IMAD.MOV.U32 R3, RZ, RZ, RZ ;  /* 0x000000ffff037224 */ /* 0x000fe200078e00ff */
[----:B------:R-:W-:Y:S02]  /*3910*/  ULOP3.LUT UR23, UR6, 0x1, URZ, 0xfc, !UPT ;  /* 0x0000000106177892 */ /* 0x000fe4000f8efc3f */
[----:B------:R-:W-:Y:S01]  /*3920*/  UISETP.NE.U32.AND UP0, UPT, UR4, URZ, UPT ;  /* 0x0000003f0400728c */ /* 0x000fe2000bf05070 */
[----:B------:R-:W-:Y:S01]  /*3930*/  UMOV UR8, UR7 ;  /* 0x0000000700087c82 */ /* 0x000fe20008000000 */
[----:B------:R-:W-:-:S09]  /*3940*/  UMOV UR5, URZ ;  /* 0x0000003f00057c82 */ /* 0x000fd20008000000 */
.L_x_22:
[----:B------:R-:W-:-:S06]  /*3950*/  UISETP.NE.AND UP1, UPT, UR23, 0x3, UPT ;  /* 0x000000031700788c */ /* 0x000fcc000bf25270 */
[----:B------:R-:W-:-:S13]  /*3960*/  PLOP3.LUT P2, PT, PT, PT, UP1, 0x80, 0x0 ;  /* 0x000000000000781c */ /* 0x000fda0003f4f018 */
[----:B------:R-:W-:Y:S05]  /*3970*/  @!P2 BRA `(.L_x_18) ;  /* 0x000000000004a947 */ /* 0x000fea0003800000 */
[----:B------:R-:W-:Y:S01]  /*3980*/  BPT.TRAP 0x1 ;  /* 0x000000040000795c */ /* 0x000fe20000300000 */
.L_x_18:
[----:B------:R-:W1:Y:S01]  /*3990*/  S2UR UR10, SR_CgaCtaId ;  /* 0x00000000000a79c3 */ /* 0x000e620000008800 */
[----:B------:R-:W-:Y:S01]  /*39a0*/  UMOV UR9, 0x400 ;  /* 0x0000040000097882 */ /* 0x000fe20000000000 */
[----:B------:R-:W-:Y:S01]  /*39b0*/  SHF.L.U32 R2, R3, 0x1f, RZ ;  /* 0x0000001f03027819 */ /* 0x000fe200000006ff */
[----:B-1----:R-:W-:-:S04]  /*39c0*/  ULEA UR9, UR10, UR9, 0x18 ;  /* 0x000000090a097291 */ /* 0x002fc8000f8ec03f */
[----:B------:R-:W-:-:S12]  /*39d0*/  ULEA UR10, UR4, UR9, 0x3 ;  /* 0x00000009040a7291 */ /* 0x000fd8000f8e183f */
.L_x_19:
[----:B-1----:R-:W-:-:S04]  /*39e0*/  MOV R0, UR10 ;  /* 0x0000000a00007c02 */ /* 0x002fc80008000f00 */
[----:B------:R1:W2:Y:S03]  /*39f0*/  SYNCS.PHASECHK.TRANS64.TRYWAIT P1, [R0+URZ+0x30000], R2 ;  /* 0x03000002000075a7 */ /* 0x0002a6000802017f */
[----:B--2---:R-:W-:Y:S05]  /*3a00*/  @!P1 NANOSLEEP.SYNCS 0x989680 ;  /* 0x009896800000995d */ /* 0x004fea0003900000 */
[----:B------:R-:W2:Y:S02]  /*3a10*/  @!P1 SYNCS.PHASECHK.TRANS64 P1, [R0+URZ+0x30000], R2 ;  /* 0x03000002000095a7 */ /* 0x000ea4000802007f */
[----:B--2---:R-:W-:Y:S05]  /*3a20*/  @!P1 BRA `(.L_x_19) ;  /* 0xfffffffc00ec9947 */ /* 0x004fea000383ffff */
        /* <DEDUP_REMOVED lines=32> */
[----:B--2---:R-:W2:Y:S04]  /*3c30*/  LDL.LU.64 R24, [R1] ;  /* 0x0000000001187983 */ /* 0x004ea80000300a00 */
        /* <DEDUP_REMOVED lines=31> */
[----:B------:R-:W-:-:S02]  /*3e30*/  UIADD3 UR12, UR9, 0x20000, URZ ;  /* 0x00020000090c7890 */ /* 0x000fc4000fffe03f */
[----:B------:R-:W-:Y:S01]  /*3e40*/  USHF.R.U32.HI UR10, URZ, 0x4, UR9 ;  /* 0x000000043f0a7899 */ /* 0x000fe20008011609 */
[----:B-----5:R-:W-:Y:S01]  /*3e50*/  STL [R1+0x178], R5 ;  /* 0x0001780501007387 */ /* 0x020fe20000100800 */
[----:B------:R-:W-:Y:S02]  /*3e60*/  USHF.R.U32.HI UR12, URZ, 0x4, UR12 ;  /* 0x000000043f0c7899 */ /* 0x000fe4000801160c */
[----:B------:R-:W-:Y:S01]  /*3e70*/  ULOP3.LUT UR10, UR10, 0x3fff, URZ, 0xc0, !UPT ;  /* 0x00003fff0a0a7892 */ /* 0x000fe2000f8ec03f */
[----:B------:R3:W-:Y:S01]  /*3e80*/  STL [R1+0x174], R4 ;  /* 0x0001740401007387 */ /* 0x0007e20000100800 */
[----:B------:R-:W-:Y:S02]  /*3e90*/  ULOP3.LUT UR12, UR12, 0x3fff, URZ, 0xc0, !UPT ;  /* 0x00003fff0c0c7892 */ /* 0x000fe4000f8ec03f */
[----:B------:R-:W-:Y:S01]  /*3ea0*/  ULOP3.LUT UR10, UR10, 0x10000, URZ, 0xfc, !UPT ;  /* 0x000100000a0a7892 */ /* 0x000fe2000f8efc3f */
[----:B------:R4:W-:Y:S01]  /*3eb0*/  STL [R1+0x170], R3 ;  /* 0x0001700301007387 */ /* 0x0009e20000100800 */
[----:B------:R-:W-:-:S02]  /*3ec0*/  ULOP3.LUT UR12, UR12, 0x10000, URZ, 0xfc, !UPT ;  /* 0x000100000c0c7892 */ /* 0x000fc4000f8efc3f */
[----:B------:R-:W-:Y:S02]  /*3ed0*/  ULEA UR10, UR4, UR10, 0xb ;  /* 0x0000000a040a7291 */ /* 0x000fe4000f8e583f */
[----:B------:R-:W-:Y:S01]  /*3ee0*/  ULEA UR12, UR4, UR12, 0xa ;  /* 0x0000000c040c7291 */ /* 0x000fe2000f8e503f */
[----:B------:R-:W-:Y:S01]  /*3ef0*/  UMOV UR17, 0x40000040 ;  /* 0x4000004000117882 */ /* 0x000fe20000000000 */
[----:B------:R-:W-:-:S03]  /*3f00*/  UMOV UR19, 0x40000040 ;  /* 0x4000004000137882 */ /* 0x000fc60000000000 */
[----:B------:R-:W-:Y:S02]  /*3f10*/  UMOV UR16, UR10 ;  /* 0x0000000a00107c82 */ /* 0x000fe40008000000 */
[----:B------:R-:W-:Y:S01]  /*3f20*/  UMOV UR18, UR12 ;  /* 0x0000000c00127c82 */ /* 0x000fe20008000000 */
[----:B--2---:R-:W-:-:S06]  /*3f30*/  WARPGROUP.ARRIVE ;  /* 0x00000000000079c5 */ /* 0x004fcc0000000000 */
[----:B------:R-:W-:Y:S01]  /*3f40*/  HGMMA.64x128x16.F32.BF16 R24, gdesc[UR16], R24, UP0, gsb0 ;  /* 0x01e00000101879f0 */ /* 0x000fe2000b801818 */
[----:B------:R-:W-:Y:S01]  /*3f50*/  UIADD3 UR16, UR10, 0x200, URZ ;  /* 0x000002000a107890 */ /* 0x000fe2000fffe03f */
[----:B------:R-:W-:Y:S01]  /*3f60*/  UMOV UR17, 0x40000040 ;  /* 0x4000004000117882 */ /* 0x000fe20000000000 */
[----:B------:R-:W-:Y:S02]  /*3f70*/  WARPGROUP.DEPBAR.LE gsb0, 0x0 ;  /* 0x00008000000079c5 */ /* 0x000fe40000010000 */
[----:B------:R-:W-:Y:S01]  /*3f80*/  STL.64 [R1], R24 ;  /* 0x0000001801007387 */ /* 0x000fe20000100a00 */
[----:B-1----:R-:W-:Y:S01]  /*3f90*/  IMAD.MOV.U32 R2, RZ, RZ, R86 ;  /* 0x000000ffff027224 */ /* 0x002fe200078e0056 */
[----:B------:R-:W-:Y:S01]  /*3fa0*/  MOV R0, R87 ;  /* 0x0000005700007202 */ /* 0x000fe20000000f00 */
[----:B---3--:R-:W-:Y:S01]  /*3fb0*/  IMAD.MOV.U32 R4, RZ, RZ, R84 ;  /* 0x000000ffff047224 */ /* 0x008fe200078e0054 */
[----:B------:R1:W-:Y:S01]  /*3fc0*/  STL.64 [R1+0x8], R26 ;  /* 0x0000081a01007387 */ /* 0x0003e20000100a00 */
[----:B----4-:R-:W-:Y:S01]  /*3fd0*/  IMAD.MOV.U32 R3, RZ, RZ, R85 ;  /* 0x000000ffff037224 */ /* 0x010fe200078e0055 */
        /* <DEDUP_REMOVED lines=20> */
[----:B------:R-:W-:Y:S01]  /*4120*/  WARPGROUP.ARRIVE ;  /* 0x00000000000079c5 */ /* 0x000fe20000000000 */
        /* <DEDUP_REMOVED lines=11> */
[----:B------:R-:W-:Y:S01]  /*41e0*/  HGMMA.64x128x16.F32.BF16 R152, gdesc[UR16], R152, UP0, gsb0 ;  /* 0x01e00000109879f0 */ /* 0x000fe2000b801898 */
        /* <DEDUP_REMOVED lines=48> */
[----:B------:R-:W2:Y:S04]  /*44f0*/  LDL.LU.64 R40, [R1+0x330] ;  /* 0x0003300001287983 */ /* 0x000ea80000300a00 */
        /* <DEDUP_REMOVED lines=8> */
[----:B------:R-:W-:-:S03]  /*4580*/  WARPGROUP.DEPBAR.LE gsb0, 0x0 ;  /* 0x00008000000079c5 */ /* 0x000fc60000010000 */
        /* <DEDUP_REMOVED lines=14> */
[----:B-1----:R-:W3:Y:S04]  /*4670*/  LDL.LU R188, [R1] ;  /* 0x0000000001bc7983 */ /* 0x002ee80000300800 */
[----:B------:R-:W3:Y:S04]  /*4680*/  LDL.LU R189, [R1+0x4] ;  /* 0x0000040001bd7983 */ /* 0x000ee80000300800 */
[----:B------:R-:W3:Y:S04]  /*4690*/  LDL.LU R190, [R1+0x8] ;  /* 0x0000080001be7983 */ /* 0x000ee80000300800 */
[----:B------:R-:W3:Y:S01]  /*46a0*/  LDL.LU R191, [R1+0xc] ;  /* 0x00000c0001bf7983 */ /* 0x000ee20000300800 */
[----:B------:R-:W-:Y:S01]  /*46b0*/  UIADD3 UR16, UR10, 0x400, URZ ;  /* 0x000004000a107890 */ /* 0x000fe2000fffe03f */
[----:B------:R-:W-:Y:S01]  /*46c0*/  WARPGROUP.ARRIVE ;  /* 0x00000000000079c5 */ /* 0x000fe20000000000 */
[----:B------:R-:W-:-:S07]  /*46d0*/  UMOV UR17, 0x40000040 ;  /* 0x4000004000117882 */ /* 0x000fce0000000000 */
[----:B------:R-:W-:Y:S01]  /*46e0*/  HGMMA.64x128x16.F32.BF16 R88, gdesc[UR16], R88, UP0, gsb0 ;  /* 0x01e00000105879f0 */ /* 0x000fe2000b801858 */
        /* <DEDUP_REMOVED lines=15> */
[----:B------:R-:W-:Y:S02]  /*47e0*/  IMAD.MOV.U32 R202, RZ, RZ, R242 ;  /* 0x000000ffffca7224 */ /* 0x000fe400078e00f2 */
[----:B------:R-:W-:Y:S01]  /*47f0*/  IMAD.MOV.U32 R204, RZ, RZ, R240 ;  /* 0x000000ffffcc7224 */ /* 0x000fe200078e00f0 */
[----:B------:R-:W-:Y:S01]  /*4800*/  MOV R240, R12 ;  /* 0x0000000c00f07202 */ /* 0x000fe20000000f00 */
[----:B------:R-:W-:Y:S01]  /*4810*/  IMAD.MOV.U32 R205, RZ, RZ, R239 ;  /* 0x000000ffffcd7224 */ /* 0x000fe200078e00ef */
[----:B------:R-:W-:Y:S02]  /*4820*/  WARPGROUP.DEPBAR.LE gsb0, 0x0 ;  /* 0x00008000000079c5 */ /* 0x000fe40000010000 */
[----:B--2---:R-:W-:-:S06]  /*4830*/  WARPGROUP.ARRIVE ;  /* 0x00000000000079c5 */ /* 0x004fcc0000000000 */
[----:B------:R-:W-:Y:S01]  /*4840*/  HGMMA.64x128x16.F32.BF16 R24, gdesc[UR16], R24, UP0, gsb0 ;  /* 0x01e00000101879f0 */ /* 0x000fe2000b801818 */
[----:B------:R-:W-:Y:S02]  /*4850*/  IMAD.MOV.U32 R206, RZ, RZ, R238 ;  /* 0x000000ffffce7224 */ /* 0x000fe400078e00ee */
        /* <DEDUP_REMOVED lines=29> */
[----:B------:R-:W-:Y:S02]  /*4a30*/  UIADD3 UR16, UR10, 0x2, URZ ;  /* 0x000000020a107890 */ /* 0x000fe4000fffe03f */
[----:B------:R-:W-:Y:S01]  /*4a40*/  UIADD3 UR18, UR12, 0x2, URZ ;  /* 0x000000020c127890 */ /* 0x000fe2000fffe03f */
[----:B------:R-:W-:Y:S01]  /*4a50*/  UMOV UR17, 0x40000040 ;  /* 0x4000004000117882 */ /* 0x000fe20000000000 */
[----:B------:R-:W-:Y:S01]  /*4a60*/  UMOV UR19, 0x40000040 ;  /* 0x4000004000137882 */ /* 0x000fe20000000000 */
[----:B------:R-:W-:-:S02]  /*4a70*/  WARPGROUP.DEPBAR.LE gsb0, 0x0 ;  /* 0x00008000000079c5 */ /* 0x000fc40000010000 */
[----:B---3--:R-:W-:-:S06]  /*4a80*/  WARPGROUP.ARRIVE ;  /* 0x00000000000079c5 */ /* 0x008fcc0000000000 */
        /* <DEDUP_REMOVED lines=135> */
[----:B------:R-:W-:Y:S02]  /*5300*/  IMAD.MOV.U32 R2, RZ, RZ, R214 ;  /* 0x000000ffff027224 */ /* 0x000fe400078e00d6 */
[----:B------:R-:W-:Y:S01]  /*5310*/  IMAD.MOV.U32 R0, RZ, RZ, R215 ;  /* 0x000000ffff007224 */ /* 0x000fe200078e00d7 */
[----:B------:R1:W-:Y:S01]  /*5320*/  STL.64 [R1+0x8], R154 ;  /* 0x0000089a01007387 */ /* 0x0003e20000100a00 */
[----:B------:R-:W-:Y:S01]  /*5330*/  IMAD.MOV.U32 R7, RZ, RZ, R212 ;  /* 0x000000ffff077224 */ /* 0x000fe200078e00d4 */
[----:B------:R-:W-:Y:S01]  /*5340*/  MOV R9, R210 ;  /* 0x000000d200097202 */ /* 0x000fe20000000f00 */
[----:B------:R-:W-:Y:S01]  /*5350*/  IMAD.MOV.U32 R6, RZ, RZ, R213 ;  /* 0x000000ffff067224 */ /* 0x000fe200078e00d5 */
[----:B------:R-:W2:Y:S01]  /*5360*/  LDL.LU.64 R214, [R1+0x278] ;  /* 0x0002780001d67983 */ /* 0x000ea20000300a00 */
[----:B------:R-:W-:-:S02]  /*5370*/  IMAD.MOV.U32 R8, RZ, RZ, R211 ;  /* 0x000000ffff087224 */ /* 0x000fc400078e00d3 */
[----:B------:R-:W-:Y:S01]  /*5380*/  IMAD.MOV.U32 R11, RZ, RZ, R208 ;  /* 0x000000ffff0b7224 */ /* 0x000fe200078e00d0 */
[----:B------:R-:W2:Y:S01]  /*5390*/  LDL.LU.64 R212, [R1+0x270] ;  /* 0x0002700001d47983 */ /* 0x000ea20000300a00 */
[----:B------:R-:W-:Y:S01]  /*53a0*/  IMAD.MOV.U32 R10, RZ, RZ, R209 ;  /* 0x000000ffff0a7224 */ /* 0x000fe200078e00d1 */
[----:B------:R-:W-:Y:S01]  /*53b0*/  MOV R15, R204 ;  /* 0x000000cc000f7202 */ /* 0x000fe20000000f00 */
        /* <DEDUP_REMOVED lines=12> */
[----:B------:R-:W-:-:S03]  /*5480*/  IMAD.MOV.U32 R20, RZ, RZ, R199 ;  /* 0x000000ffff147224 */ /* 0x000fc600078e00c7 */
[----:B------:R-:W2:Y:S01]  /*5490*/  LDL.LU.64 R202, [R1+0x248] ;  /* 0x0002480001ca7983 */ /* 0x000ea20000300a00 */
[----:B------:R-:W-:Y:S02]  /*54a0*/  IMAD.MOV.U32 R23, RZ, RZ, R196 ;  /* 0x000000ffff177224 */ /* 0x000fe400078e00c4 */
        /* <DEDUP_REMOVED lines=106> */
[----:B------:R-:W-:Y:S01]  /*5b50*/  UIADD3 UR14, UR10, 0x6, URZ ;  /* 0x000000060a0e7890 */ /* 0x000fe2000fffe03f */
[----:B------:R-:W-:Y:S01]  /*5b60*/  IMAD.MOV.U32 R203, RZ, RZ, R244 ;  /* 0x000000ffffcb7224 */ /* 0x000fe200078e00f4 */
[----:B------:R-:W-:Y:S01]  /*5b70*/  MOV R244, R11 ;  /* 0x0000000b00f47202 */ /* 0x000fe20000000f00 */
[----:B------:R-:W-:Y:S01]  /*5b80*/  IMAD.MOV.U32 R205, RZ, RZ, R242 ;  /* 0x000000ffffcd7224 */ /* 0x000fe200078e00f2 */
[----:B------:R-:W-:Y:S01]  /*5b90*/  UMOV UR13, 0x40000040 ;  /* 0x40000040000d7882 */ /* 0x000fe20000000000 */
[----:B------:R-:W-:Y:S01]  /*5ba0*/  IMAD.MOV.U32 R206, RZ, RZ, R241 ;  /* 0x000000ffffce7224 */ /* 0x000fe200078e00f1 */
[----:B------:R-:W-:Y:S01]  /*5bb0*/  UMOV UR15, 0x40000040 ;  /* 0x40000040000f7882 */ /* 0x000fe20000000000 */
[----:B------:R-:W-:Y:S01]  /*5bc0*/  IMAD.MOV.U32 R207, RZ, RZ, R240 ;  /* 0x000000ffffcf7224 */ /* 0x000fe200078e00f0 */
[----:B------:R1:W5:Y:S01]  /*5bd0*/  LDL.LU R5, [R1+0x178] ;  /* 0x0001780001057983 */ /* 0x0003620000300800 */
[----:B------:R-:W-:Y:S01]  /*5be0*/  IMAD.MOV.U32 R208, RZ, RZ, R239 ;  /* 0x000000ffffd07224 */ /* 0x000fe200078e00ef */
[----:B------:R-:W-:-:S02]  /*5bf0*/  WARPGROUP.DEPBAR.LE gsb0, 0x0 ;  /* 0x00008000000079c5 */ /* 0x000fc40000010000 */
[----:B------:R-:W-:-:S06]  /*5c00*/  WARPGROUP.ARRIVE ;  /* 0x00000000000079c5 */ /* 0x000fcc0000000000 */
[----:B------:R-:W-:Y:S01]  /*5c10*/  HGMMA.64x128x16.F32.BF16 R24, gdesc[UR16], R24, gsb0 ;  /* 0x01e00000101879f0 */ /* 0x000fe20008001818 */
        /* <DEDUP_REMOVED lines=22> */
[----:B------:R-:W-:Y:S01]  /*5d80*/  IMAD.MOV.U32 R251, RZ, RZ, R0 ;  /* 0x000000fffffb7224 */ /* 0x000fe200078e0000 */
[----:B------:R-:W-:Y:S01]  /*5d90*/  UIADD3 UR16, UR12, 0x6, URZ ;  /* 0x000000060c107890 */ /* 0x000fe2000fffe03f */
[----:B------:R-:W-:Y:S01]  /*5da0*/  IMAD.MOV.U32 R233, RZ, RZ, R22 ;  /* 0x000000ffffe97224 */ /* 0x000fe200078e0016 */
[----:B------:R1:W5:Y:S01]  /*5db0*/  LDL.LU R4, [R1+0x174] ;  /* 0x0001740001047983 */ /* 0x0003620000300800 */
[----:B------:R-:W-:Y:S02]  /*5dc0*/  IMAD.MOV.U32 R234, RZ, RZ, R21 ;  /* 0x000000ffffea7224 */ /* 0x000fe400078e0015 */
[----:B------:R-:W-:Y:S02]  /*5dd0*/  IMAD.MOV.U32 R235, RZ, RZ, R20 ;  /* 0x000000ffffeb7224 */ /* 0x000fe400078e0014 */
[----:B------:R-:W-:Y:S01]  /*5de0*/  IMAD.MOV.U32 R236, RZ, RZ, R19 ;  /* 0x000000ffffec7224 */ /* 0x000fe200078e0013 */
[----:B------:R-:W-:Y:S01]  /*5df0*/  UMOV UR12, UR14 ;  /* 0x0000000e000c7c82 */ /* 0x000fe20008000000 */
[----:B------:R-:W-:Y:S01]  /*5e00*/  UMOV UR14, UR16 ;  /* 0x00000010000e7c82 */ /* 0x000fe20008000000 */
[----:B------:R1:W5:Y:S01]  /*5e10*/  LDL.LU R3, [R1+0x170] ;  /* 0x0001700001037983 */ /* 0x0003620000300800 */
[----:B------:R-:W-:-:S02]  /*5e20*/  WARPGROUP.DEPBAR.LE gsb0, 0x0 ;  /* 0x00008000000079c5 */ /* 0x000fc40000010000 */
        /* <DEDUP_REMOVED lines=59> */
[----:B------:R-:W-:Y:S01]  /*61e0*/  UMOV UR13, 0x40000040 ;  /* 0x40000040000d7882 */ /* 0x000fe20000000000 */
[----:B------:R-:W-:Y:S02]  /*61f0*/  WARPGROUP.DEPBAR.LE gsb0, 0x0 ;  /* 0x00008000000079c5 */ /* 0x000fe40000010000 */
[----:B------:R-:W-:-:S07]  /*6200*/  WARPGROUP.ARRIVE ;  /* 0x00000000000079c5 */ /* 0x000fce0000000000 */
[----:B------:R-:W-:Y:S03]  /*6210*/  HGMMA.64x128x16.F32.BF16 R24, gdesc[UR12], R24, gsb0 ;  /* 0x01e000000c1879f0 */ /* 0x000fe60008001818 */
[----:B------:R-:W-:Y:S02]  /*6220*/  WARPGROUP.DEPBAR.LE gsb0, 0x0 ;  /* 0x00008000000079c5 */ /* 0x000fe40000010000 */
[----:B-1----:R-:W-:Y:S05]  /*6230*/  @!P2 BRA `(.L_x_20) ;  /* 0x000000000004a947 */ /* 0x002fea0003800000 */
[----:B------:R-:W-:Y:S01]  /*6240*/  BPT.TRAP 0x1 ;  /* 0x000000040000795c */ /* 0x000fe20000300000 */
.L_x_20:
[----:B-----5:R-:W-:Y:S01]  /*6250*/  ISETP.NE.AND P1, PT, R4, RZ, PT ;  /* 0x000000ff0400720c */ /* 0x020fe20003f25270 */
[----:B------:R-:W-:Y:S01]  /*6260*/  IMAD.U32 R0, RZ, RZ, UR5 ;  /* 0x00000005ff007e24 */ /* 0x000fe2000f8e00ff */
[----:B------:R-:W-:-:S11]  /*6270*/  UISETP.GT.U32.AND UP0, UPT, UR6, 0x1, UPT ;  /* 0x000000010600788c */ /* 0x000fd6000bf04070 */
[----:B------:R-:W-:-:S05]  /*6280*/  @P1 LEA R0, R0, UR9, 0x3 ;  /* 0x0000000900001c11 */ /* 0x000fca000f8e18ff */
[----:B------:R-:W-:-:S05]  /*6290*/  @P1 VIADD R0, R0, 0x30020 ;  /* 0x0003002000001836 */ /* 0x000fca0000000000 */
[----:B------:R-:W-:-:S04]  /*62a0*/  @P1 PRMT R0, R5, 0x654, R0 ;  /* 0x0000065405001816 */ /* 0x000fc80000000000 */
[----:B------:R1:W-:Y:S01]  /*62b0*/  @P1 SYNCS.ARRIVE.TRANS64.RED.A1T0 RZ, [R0+URZ], RZ ;  /* 0x000000ff00ff19a7 */ /* 0x0003e2000810043f */
[----:B------:R-:W-:-:S13]  /*62c0*/  PLOP3.LUT P1, PT, PT, PT, UP0, 0x80, 0x0 ;  /* 0x000000000000781c */ /* 0x000fda0003f2f008 */
[----:B-1----:R-:W-:Y:S05]  /*62d0*/  @P1 BRA `(.L_x_21) ;  /* 0x0000000000041947 */ /* 0x002fea0003800000 */
[----:B------:R-:W-:Y:S01]  /*62e0*/  BPT.TRAP 0x1 ;  /* 0x000000040000795c */ /* 0x000fe20000300000 */
.L_x_21:
[----:B------:R-:W-:Y:S02]  /*62f0*/  UISETP.GT.AND UP2, UPT, UR8, 0x1, UPT ;  /* 0x000000010800788c */ /* 0x000fe4000bf44270 */
[----:B------:R-:W-:Y:S02]  /*6300*/  UIADD3 UR4, UR4, 0x1, URZ ;  /* 0x0000000104047890 */ /* 0x000fe4000fffe03f */
[----:B------:R-:W-:Y:S02]  /*6310*/  UIADD3 UR5, UR5, 0x1, URZ ;  /* 0x0000000105057890 */ /* 0x000fe4000fffe03f */
[----:B------:R-:W-:Y:S01]  /*6320*/  PLOP3.LUT P1, PT, PT, PT, UP2, 0x80, 0x0 ;  /* 0x000000000000781c */ /* 0x000fe20003f2f028 */
[----:B------:R-:W-:Y:S02]  /*6330*/  UISETP.NE.AND UP0, UPT, UR4, 0x4, UPT ;  /* 0x000000040400788c */ /* 0x000fe4000bf05270 */
[----:B------:R-:W-:Y:S02]  /*6340*/  UISETP.NE.AND UP1, UPT, UR5, 0x4, UPT ;  /* 0x000000040500788c */ /* 0x000fe4000bf25270 */
[----:B------:R-:W-:-:S02]  /*6350*/  USEL UR9, URZ, 0x1, UP0 ;  /* 0x000000013f097887 */ /* 0x000fc40008000000 */
[----:B------:R-:W-:Y:S02]  /*6360*/  USEL UR4, UR4, URZ, UP0 ;  /* 0x0000003f04047287 */ /* 0x000fe40008000000 */
[----:B------:R-:W-:Y:S02]  /*6370*/  UIADD3 UR8, UR8, -0x1, URZ ;  /* 0xffffffff08087890 */ /* 0x000fe4000fffe03f */
[----:B------:R-:W-:Y:S01]  /*6380*/  USEL UR5, UR5, URZ, UP1 ;  /* 0x0000003f05057287 */ /* 0x000fe20008800000 */
[----:B------:R-:W-:Y:S01]  /*6390*/  LOP3.LUT R3, R3, UR9, RZ, 0x3c, !PT ;  /* 0x0000000903037c12 */ /* 0x000fe2000f8e3cff */
[----:B------:R-:W-:Y:S01]  /*63a0*/  UPLOP3.LUT UP0, UPT, UPT, UPT, UPT, 0x80, 0x0 ;  /* 0x000000000000789c */ /* 0x000fe20003f0f070 */
[----:B------:R-:W-:Y:S10]  /*63b0*/  @P1 BRA `(.L_x_22) ;  /* 0xffffffd400641947 */ /* 0x000ff4000383ffff */
.L_x_17:
[----:B------:R-:W-:Y:S05]  /*63c0*/  @!P0 BRA `(.L_x_23) ;  /* 0x00000000004c8947 */ /* 0x000fea0003800000 */
[----:B------:R-:W-:-:S04]  /*63d0*/  ULOP3.LUT UR4, UR6, 0x1, URZ, 0xfc, !UPT ;  /* 0x0000000106047892 */ /* 0x000fc8000f8efc3f */
[----:B------:R-:W-:-:S06]  /*63e0*/  UISETP.NE.AND UP0, UPT, UR4, 0x3, UPT ;  /* 0x000000030400788c */ /* 0x000fcc000bf05270 */
[----:B------:R-:W-:-:S13]  /*63f0*/  PLOP3.LUT P0, PT, PT, PT, UP0, 0x80, 0x0 ;  /* 0x000000000000781c */ /* 0x000fda0003f0f008 */
[----:B------:R-:W-:Y:S05]  /*6400*/  @!P0 BRA `(.L_x_24) ;  /* 0x0000000000048947 */ /* 0x000fea0003800000 */
[----:B------:R-:W-:Y:S01]  /*6410*/  BPT.TRAP 0x1 ;  /* 0x000000040000795c */ /* 0x000fe20000300000 */
.L_x_24:
[----:B-----5:R-:W-:Y:S01]  /*6420*/  ISETP.NE.AND P0, PT, R4, RZ, PT ;  /* 0x000000ff0400720c */ /* 0x020fe20003f05270 */
[----:B------:R-:W-:-:S12]  /*6430*/  UISETP.GT.U32.AND UP0, UPT, UR6, 0x1, UPT ;  /* 0x000000010600788c */ /* 0x000fd8000bf04070 */
[----:B------:R-:W1:Y:S01]  /*6440*/  @P0 S2R R2, SR_CgaCtaId ;  /* 0x0000000000020919 */ /* 0x000e620000008800 */
[----:B------:R-:W-:-:S04]  /*6450*/  @P0 MOV R0, 0x400 ;  /* 0x0000040000000802 */ /* 0x000fc80000000f00 */
[----:B-1----:R-:W-:Y:S01]  /*6460*/  @P0 LEA R2, R2, R0, 0x18 ;  /* 0x0000000002020211 */ /* 0x002fe200078ec0ff */
[----:B------:R-:W-:-:S04]  /*6470*/  IMAD.U32 R0, RZ, RZ, UR7 ;  /* 0x00000007ff007e24 */ /* 0x000fc8000f8e00ff */
[----:B------:R-:W-:-:S05]  /*6480*/  @P0 IMAD.SHL.U32 R0, R0, 0x8, RZ ;  /* 0x0000000800000824 */ /* 0x000fca00078e00ff */
[----:B------:R-:W-:-:S04]  /*6490*/  @P0 LOP3.LUT R0, R0, 0x18, RZ, 0xc0, !PT ;  /* 0x0000001800000812 */ /* 0x000fc800078ec0ff */
[----:B------:R-:W-:-:S04]  /*64a0*/  @P0 IADD3 R0, R2, 0x30020, R0 ;  /* 0x0003002002000810 */ /* 0x000fc80007ffe000 */
[----:B------:R-:W-:-:S04]  /*64b0*/  @P0 PRMT R5, R5, 0x654, R0 ;  /* 0x0000065405050816 */ /* 0x000fc80000000000 */
[----:B------:R1:W-:Y:S01]  /*64c0*/  @P0 SYNCS.ARRIVE.TRANS64.RED.A1T0 RZ, [R5+URZ], RZ ;  /* 0x000000ff05ff09a7 */ /* 0x0003e2000810043f */
[----:B------:R-:W-:-:S13]  /*64d0*/  PLOP3.LUT P0, PT, PT, PT, UP0, 0x80, 0x0 ;  /* 0x000000000000781c */ /* 0x000fda0003f0f008 */
[----:B-1----:R-:W-:Y:S05]  /*64e0*/  @P0 BRA `(.L_x_23) ;  /* 0x0000000000040947 */ /* 0x002fea0003800000 */
[----:B------:R-:W-:Y:S01]  /*64f0*/  BPT.TRAP 0x1 ;  /* 0x000000040000795c */ /* 0x000fe20000300000 */
.L_x_23:
[----:B------:R-:W1:Y:S01]  /*6500*/  S2R R2, SR_TID.X ;  /* 0x0000000000027919 */ /* 0x000e620000002100 */
[----:B------:R-:W-:Y:S01]  /*6510*/  ULDC.64 UR4, c[0x0][0x280] ;  /* 0x0000a00000047ab9 */ /* 0x000fe20000000a00 */
[----:B-----5:R-:W2:Y:S01]  /*6520*/  S2R R4, SR_CTAID.Y ;  /* 0x0000000000047919 */ /* 0x020ea20000002600 */
[----:B------:R-:W3:Y:S01]  /*6530*/  S2R R5, SR_CTAID.X ;  /* 0x0000000000057919 */ /* 0x000ee20000002500 */
[----:B-1----:R-:W-:-:S04]  /*6540*/  SHF.R.S32.HI R0, RZ, 0x1f, R2 ;  /* 0x0000001fff007819 */ /* 0x002fc80000011402 */
[----:B------:R-:W-:Y:S01]  /*6550*/  LEA.HI R0, R0, R2, RZ, 0x7 ;  /* 0x0000000200007211 */ /* 0x000fe200078f38ff */
[----:B--2---:R-:W-:-:S03]  /*6560*/  IMAD.SHL.U32 R4, R4, 0x80, RZ ;  /* 0x0000008004047824 */ /* 0x004fc600078e00ff */
[----:B------:R-:W-:Y:S02]  /*6570*/  LOP3.LUT R0, R0, 0xffffff80, RZ, 0xc0, !PT ;  /* 0xffffff8000007812 */ /* 0x000fe400078ec0ff */
[----:B------:R-:W-:Y:S02]  /*6580*/  ISETP.GE.AND P0, PT, R4, UR5, PT ;  /* 0x0000000504007c0c */ /* 0x000fe4000bf06270 */
[----:B------:R-:W-:-:S04]  /*6590*/  IADD3 R0, R2, -R0, RZ ;  /* 0x8000000002007210 */ /* 0x000fc80007ffe0ff */
[----:B------:R-:W-:-:S04]  /*65a0*/  SHF.R.S32.HI R3, RZ, 0x1f, R0 ;  /* 0x0000001fff037819 */ /* 0x000fc80000011400 */
[CC--:B------:R-:W-:Y:S02]  /*65b0*/  LEA.HI R2, R3.reuse, R0.reuse, RZ, 0x2 ;  /* 0x0000000003027211 */ /* 0x0c0fe400078f10ff */
[----:B------:R-:W-:Y:S02]  /*65c0*/  LEA.HI R3, R3, R0, RZ, 0x5 ;  /* 0x0000000003037211 */ /* 0x000fe400078f28ff */
[--C-:B------:R-:W-:Y:S02]  /*65d0*/  SHF.R.S32.HI R14, RZ, 0x2, R2.reuse ;  /* 0x00000002ff0e7819 */ /* 0x100fe40000011402 */
[----:B------:R-:W-:Y:S02]  /*65e0*/  SHF.R.S32.HI R15, RZ, 0x1f, R2 ;  /* 0x0000001fff0f7819 */ /* 0x000fe40000011402 */
[----:B------:R-:W-:Y:S02]  /*65f0*/  LOP3.LUT R2, R2, 0x7ffffffc, RZ, 0xc0, !PT ;  /* 0x7ffffffc02027812 */ /* 0x000fe400078ec0ff */
[----:B------:R-:W-:-:S03]  /*6600*/  LEA.HI R15, R15, R14, RZ, 0x3 ;  /* 0x0000000e0f0f7211 */ /* 0x000fc600078f18ff */
[----:B------:R-:W-:Y:S01]  /*6610*/  IMAD.IADD R2, R0, 0x1, -R2 ;  /* 0x0000000100027824 */ /* 0x000fe200078e0a02 */
[----:B------:R-:W-:-:S03]  /*6620*/  LOP3.LUT R15, R15, 0xfffffff8, RZ, 0xc0, !PT ;  /* 0xfffffff80f0f7812 */ /* 0x000fc600078ec0ff */
[----:B------:R-:W-:Y:S02]  /*6630*/  IMAD.SHL.U32 R0, R2, 0x2, RZ ;  /* 0x0000000202007824 */ /* 0x000fe400078e00ff */
[----:B------:R-:W-:-:S03]  /*6640*/  IMAD.IADD R14, R14, 0x1, -R15 ;  /* 0x000000010e0e7824 */ /* 0x000fc600078e0a0f */
[----:B------:R-:W-:Y:S02]  /*6650*/  SHF.R.S32.HI R2, RZ, 0x1f, R0 ;  /* 0x0000001fff027819 */ /* 0x000fe40000011400 */
[----:B------:R-:W-:Y:S02]  /*6660*/  IADD3 R10, P1, R4, R0, RZ ;  /* 0x00000000040a7210 */ /* 0x000fe40007f3e0ff */
[----:B------:R-:W-:Y:S02]  /*6670*/  IADD3 R0, -R0, UR5, -R4 ;  /* 0x0000000500007c10 */ /* 0x000fe4000fffe904 */
[----:B------:R-:W-:Y:S01]  /*6680*/  LEA.HI.X.SX32 R11, R4, R2, 0x1, P1 ;  /* 0x00000002040b7211 */ /* 0x000fe200008f0eff */
[----:B---3--:R-:W-:Y:S01]  /*6690*/  IMAD.SHL.U32 R4, R5, 0x100, RZ ;  /* 0x0000010005047824 */ /* 0x008fe200078e00ff */
[----:B------:R-:W-:Y:S02]  /*66a0*/  SHF.R.S32.HI R15, RZ, 0x1f, R14 ;  /* 0x0000001fff0f7819 */ /* 0x000fe4000001140e */
[----:B------:R-:W-:-:S02]  /*66b0*/  SHF.R.S32.HI R2, RZ, 0x5, R3 ;  /* 0x00000005ff027819 */ /* 0x000fc40000011403 */
[----:B------:R-:W-:Y:S01]  /*66c0*/  ISETP.GE.OR P0, PT, R4, UR4, P0 ;  /* 0x0000000404007c0c */ /* 0x000fe20008706670 */
[----:B------:R-:W-:-:S04]  /*66d0*/  IMAD.WIDE R12, R5, 0x100, R14 ;  /* 0x00000100050c7825 */ /* 0x000fc800078e020e */
[----:B------:R-:W-:-:S04]  /*66e0*/  IMAD.WIDE R12, R2, 0x10, R12 ;  /* 0x00000010020c7825 */ /* 0x000fc800078e020c */
[----:B------:R-:W-:-:S05]  /*66f0*/  IMAD R2, R2, -0x10, -R4 ;  /* 0xfffffff002027824 */ /* 0x000fca00078e0a04 */
[----:B------:R-:W-:Y:S01]  /*6700*/  IADD3 R14, R2, UR4, -R14 ;  /* 0x00000004020e7c10 */ /* 0x000fe2000fffe80e */
[----:B------:R-:W-:Y:S06]  /*6710*/  @P0 EXIT ;  /* 0x000000000000094d */ /* 0x000fec0003800000 */
[----:B------:R-:W-:Y:S01]  /*6720*/  FSETP.NEU.AND P2, PT, RZ, UR22, PT ;  /* 0x00000016ff007c0b */ /* 0x000fe2000bf4d000 */
[----:B------:R-:W-:Y:S01]  /*6730*/  ULDC.64 UR14, c[0x0][0x658] ;  /* 0x00019600000e7ab9 */ /* 0x000fe20000000a00 */
[----:B------:R-:W-:Y:S01]  /*6740*/  ISETP.GT.AND P0, PT, R14, RZ, PT ;  /* 0x000000ff0e00720c */ /* 0x000fe20003f04270 */
[----:B------:R-:W-:Y:S01]  /*6750*/  IMAD R2, R13, UR14, RZ ;  /* 0x0000000e0d027c24 */ /* 0x000fe2000f8e02ff */
[----:B------:R-:W-:Y:S02]  /*6760*/  USHF.L.U64.HI UR5, UR14, 0x3, UR15 ;  /* 0x000000030e057899 */ /* 0x000fe4000801020f */
[----:B------:R-:W-:Y:S01]  /*6770*/  IMAD.WIDE.U32 R4, R12, UR14, R10 ;  /* 0x0000000e0c047c25 */ /* 0x000fe2000f8e000a */
[----:B------:R-:W-:Y:S01]  /*6780*/  USHF.L.U32 UR4, UR14, 0x3, URZ ;  /* 0x000000030e047899 */ /* 0x000fe2000800063f */
[----:B------:R-:W-:Y:S02]  /*6790*/  ISETP.GT.AND P1, PT, R0, RZ, P0 ;  /* 0x000000ff0000720c */ /* 0x000fe40000724270 */
[----:B------:R-:W-:-:S05]  /*67a0*/  IMAD R2, R12, UR15, R2 ;  /* 0x0000000f0c027c24 */ /* 0x000fca000f8e0202 */
[----:B------:R-:W-:Y:S01]  /*67b0*/  IADD3 R3, R5, R2, RZ ;  /* 0x0000000205037210 */ /* 0x000fe20007ffe0ff */
[----:B------:R-:W-:Y:S06]  /*67c0*/  @!P2 BRA `(.L_x_25) ;  /* 0x000000b000c0a947 */ /* 0x000fec0003800000 */
[----:B------:R-:W-:Y:S01]  /*67d0*/  ULDC.64 UR6, c[0x0][0x650] ;  /* 0x0001940000067ab9 */ /* 0x000fe20000000a00 */
[----:B------:R-:W-:Y:S01]  /*67e0*/  ULDC.64 UR16, c[0x0][0x630] ;  /* 0x00018c0000107ab9 */ /* 0x000fe20000000a00 */
[C---:B------:R-:W-:Y:S01]  /*67f0*/  LEA R2, P2, R4.reuse, UR6, 0x1 ;  /* 0x0000000604027c11 */ /* 0x040fe2000f8408ff */
[----:B------:R-:W-:Y:S01]  /*6800*/  IMAD R6, R13, UR16, RZ ;  /* 0x000000100d067c24 */ /* 0x000fe2000f8e02ff */
[----:B------:R-:W-:Y:S01]  /*6810*/  ULDC.64 UR18, c[0x0][0x628] ;  /* 0x00018a0000127ab9 */ /* 0x000fe20000000a00 */
[----:B------:R-:W2:Y:S01]  /*6820*/  LDL.LU R7, [R1] ;  /* 0x0000000001077983 */ /* 0x000ea20000300800 */
[----:B------:R-:W-:Y:S01]  /*6830*/  LEA.HI.X R3, R4, UR7, R3, 0x1, P2 ;  /* 0x0000000704037c11 */ /* 0x000fe200090f0c03 */
[C---:B------:R-:W-:Y:S02]  /*6840*/  IMAD R6, R12.reuse, UR17, R6 ;  /* 0x000000110c067c24 */ /* 0x040fe4000f8e0206 */
[----:B------:R-:W-:-:S04]  /*6850*/  IMAD.WIDE.U32 R4, R12, UR16, R10 ;  /* 0x000000100c047c25 */ /* 0x000fc8000f8e000a */
[----:B------:R-:W-:Y:S01]  /*6860*/  IMAD.IADD R5, R5, 0x1, R6 ;  /* 0x0000000105057824 */ /* 0x000fe200078e0206 */
[----:B------:R-:W-:-:S04]  /*6870*/  LEA R8, P2, R4, UR18, 0x1 ;  /* 0x0000001204087c11 */ /* 0x000fc8000f8408ff */
[----:B------:R-:W-:-:S05]  /*6880*/  LEA.HI.X R9, R4, UR19, R5, 0x1, P2 ;  /* 0x0000001304097c11 */ /* 0x000fca00090f0c05 */
[----:B------:R-:W3:Y:S01]  /*6890*/  @P1 LDG.E.LTC128B.U16 R15, desc[UR20][R8.64] ;  /* 0x00000014080f1981 */ /* 0x000ee2000c1e1520 */
[----:B------:R-:W-:Y:S01]  /*68a0*/  ISETP.GT.AND P2, PT, R0, 0x1, P0 ;  /* 0x000000010000780c */ /* 0x000fe20000744270 */
[----:B------:R-:W-:Y:S01]  /*68b0*/  BSSY B0, `(.L_x_26) ;  /* 0x0000008000007945 */ /* 0x000fe20003800000 */
[----:B---3--:R-:W-:-:S04]  /*68c0*/  IMAD.U32 R4, R15, 0x10000, RZ ;  /* 0x000100000f047824 */ /* 0x008fc800078e00ff */
[----:B------:R-:W-:-:S04]  /*68d0*/  FMUL R4, R4, UR22 ;  /* 0x0000001604047c20 */ /* 0x000fc80008400000 */
[----:B--2---:R-:W-:-:S05]  /*68e0*/  FFMA R4, R7, UR11, R4 ;  /* 0x0000000b07047c23 */ /* 0x004fca0008000004 */
[----:B------:R-:W-:-:S05]  /*68f0*/  F2FP.BF16.F32.PACK_AB R4, RZ, R4 ;  /* 0x00000004ff04723e */ /* 0x000fca00000010ff */
[----:B------:R1:W-:Y:S01]  /*6900*/  @P1 STG.E.U16 desc[UR20][R2.64], R4 ;  /* 0x0000000402001986 */ /* 0x0003e2000c101514 */
[----:B------:R-:W-:Y:S05]  /*6910*/  @!P2 BRA `(.L_x_27) ;  /* 0x000000000004a947 */ /* 0x000fea0003800000 */
[----:B------:R2:W5:Y:S02]  /*6920*/  LDG.E.LTC128B.U16 R15, desc[UR20][R8.64+0x2] ;  /* 0x00000214080f7981 */ /* 0x000564000c1e1520 */
.L_x_27:
[----:B------:R-:W-:Y:S05]  /*6930*/  BSYNC B0 ;  /* 0x0000000000007941 */ /* 0x000fea0003800000 */
.L_x_26:
[----:B------:R-:W3:Y:S01]  /*6940*/  LDL.LU R5, [R1+0x4] ;  /* 0x0000040001057983 */ /* 0x000ee20000300800 */
[----:B-1---5:R-:W-:Y:S01]  /*6950*/  IMAD.U32 R4, R15, 0x10000, RZ ;  /* 0x000100000f047824 */ /* 0x022fe200078e00ff */
[----:B------:R-:W-:Y:S02]  /*6960*/  USHF.L.U64.HI UR13, UR16, 0x3, UR17 ;  /* 0x00000003100d7899 */ /* 0x000fe40008010211 */
[----:B------:R-:W-:Y:S01]  /*6970*/  USHF.L.U32 UR12, UR16, 0x3, URZ ;  /* 0x00000003100c7899 */ /* 0x000fe2000800063f */
[----:B------:R-:W-:Y:S01]  /*6980*/  FMUL R4, R4, UR22 ;  /* 0x0000001604047c20 */ /* 0x000fe20008400000 */
[----:B------:R-:W-:Y:S01]  /*6990*/  IMAD.U32 R17, RZ, RZ, UR16 ;  /* 0x00000010ff117e24 */ /* 0x000fe2000f8e00ff */
[----:B------:R-:W4:Y:S02]  /*69a0*/  LDL.LU R18, [R1+0x8] ;  /* 0x0000080001127983 */ /* 0x000f240000300800 */
[----:B---3--:R-:W-:-:S05]  /*69b0*/  FFMA R4, R5, UR11, R4 ;  /* 0x0000000b05047c23 */ /* 0x008fca0008000004 */
[----:B------:R-:W-:-:S05]  /*69c0*/  F2FP.BF16.F32.PACK_AB R4, RZ, R4 ;  /* 0x00000004ff04723e */ /* 0x000fca00000010ff */
[----:B------:R1:W-:Y:S02]  /*69d0*/  @P2 STG.E.U16 desc[UR20][R2.64+0x2], R4 ;  /* 0x0000020402002986 */ /* 0x0003e4000c101514 */
[----:B-1----:R-:W-:-:S03]  /*69e0*/  IMAD.WIDE.U32 R4, R12, R17, UR12 ;  /* 0x0000000c0c047e25 */ /* 0x002fc6000f8e0011 */
[----:B------:R-:W-:-:S04]  /*69f0*/  IADD3 R4, P1, R10, R4, RZ ;  /* 0x000000040a047210 */ /* 0x000fc80007f3e0ff */
[----:B------:R-:W-:Y:S02]  /*6a00*/  IADD3.X R5, R11, R6, R5, P1, !PT ;  /* 0x000000060b057210 */ /* 0x000fe40000ffe405 */
[----:B------:R-:W-:Y:S02]  /*6a10*/  ISETP.GT.AND P1, PT, R14, 0x8, PT ;  /* 0x000000080e00780c */ /* 0x000fe40003f24270 */
[----:B------:R-:W-:Y:S02]  /*6a20*/  LEA R6, P3, R4, UR18, 0x1 ;  /* 0x0000001204067c11 */ /* 0x000fe4000f8608ff */
[----:B------:R-:W-:Y:S02]  /*6a30*/  ISETP.GT.AND P2, PT, R0, RZ, P1 ;  /* 0x000000ff0000720c */ /* 0x000fe40000f44270 */
[----:B------:R-:W-:-:S11]  /*6a40*/  LEA.HI.X R7, R4, UR19, R5, 0x1, P3 ;  /* 0x0000001304077c11 */ /* 0x000fd600098f0c05 */
[----:B------:R-:W3:Y:S01]  /*6a50*/  @P2 LDG.E.LTC128B.U16 R15, desc[UR20][R6.64] ;  /* 0x00000014060f2981 */ /* 0x000ee2000c1e1520 */
[----:B------:R-:W-:Y:S01]  /*6a60*/  USHF.L.U32 UR8, UR4, 0x1, URZ ;  /* 0x0000000104087899 */ /* 0x000fe2000800063f */
[----:B------:R-:W-:Y:S01]  /*6a70*/  ISETP.GT.AND P3, PT, R0, 0x1, P1 ;  /* 0x000000010000780c */ /* 0x000fe20000f64270 */
[----:B------:R-:W-:Y:S01]  /*6a80*/  USHF.L.U64.HI UR5, UR4, 0x1, UR5 ;  /* 0x0000000104057899 */ /* 0x000fe20008010205 */
[----:B------:R-:W-:Y:S03]  /*6a90*/  BSSY B0, `(.L_x_28) ;  /* 0x000000b000007945 */ /* 0x000fe60003800000 */
[----:B------:R-:W-:Y:S01]  /*6aa0*/  IADD3 R4, P4, R2, UR8, RZ ;  /* 0x0000000802047c10 */ /* 0x000fe2000ff9e0ff */
[----:B---3--:R-:W-:-:S04]  /*6ab0*/  IMAD.U32 R5, R15, 0x10000, RZ ;  /* 0x000100000f057824 */ /* 0x008fc800078e00ff */
[----:B------:R-:W-:-:S04]  /*6ac0*/  FMUL R5, R5, UR22 ;  /* 0x0000001605057c20 */ /* 0x000fc80008400000 */
[----:B----4-:R-:W-:-:S05]  /*6ad0*/  FFMA R5, R18, UR11, R5 ;  /* 0x0000000b12057c23 */ /* 0x010fca0008000005 */
[----:B------:R-:W-:-:S04]  /*6ae0*/  F2FP.BF16.F32.PACK_AB R5, RZ, R5 ;  /* 0x00000005ff05723e */ /* 0x000fc800000010ff */
[----:B------:R-:W-:Y:S02]  /*6af0*/  PRMT R16, R5, 0x7610, R16 ;  /* 0x0000761005107816 */ /* 0x000fe40000000010 */
[----:B------:R-:W-:-:S05]  /*6b00*/  IADD3.X R5, R3, UR5, RZ, P4, !PT ;  /* 0x0000000503057c10 */ /* 0x000fca000a7fe4ff */
[----:B------:R1:W-:Y:S01]  /*6b10*/  @P2 STG.E.U16 desc[UR20][R4.64], R16 ;  /* 0x0000001004002986 */ /* 0x0003e2000c101514 */
[----:B------:R-:W-:Y:S05]  /*6b20*/  @!P3 BRA `(.L_x_29) ;  /* 0x000000000004b947 */ /* 0x000fea0003800000 */
[----:B------:R3:W5:Y:S02]  /*6b30*/  LDG.E.LTC128B.U16 R15, desc[UR20][R6.64+0x2] ;  /* 0x00000214060f7981 */ /* 0x000764000c1e1520 */
.L_x_29:
[----:B------:R-:W-:Y:S05]  /*6b40*/  BSYNC B0 ;  /* 0x0000000000007941 */ /* 0x000fea0003800000 */
.L_x_28:
[----:B------:R-:W4:Y:S01]  /*6b50*/  LDL.LU R18, [R1+0xc] ;  /* 0x00000c0001127983 */ /* 0x000f220000300800 */
[----:B-1---5:R-:W-:Y:S01]  /*6b60*/  SHF.L.U32 R16, R15, 0x10, RZ ;  /* 0x000000100f107819 */ /* 0x022fe200000006ff */
[----:B------:R-:W-:Y:S01]  /*6b70*/  BSSY B0, `(.L_x_30) ;  /* 0x0000008000007945 */ /* 0x000fe20003800000 */
[----:B------:R-:W-:-:S03]  /*6b80*/  ISETP.GT.AND P2, PT, R0, 0x8, P0 ;  /* 0x000000080000780c */ /* 0x000fc60000744270 */
[----:B------:R-:W-:-:S04]  /*6b90*/  FMUL R16, R16, UR22 ;  /* 0x0000001610107c20 */ /* 0x000fc80008400000 */
[----:B----4-:R-:W-:-:S05]  /*6ba0*/  FFMA R16, R18, UR11, R16 ;  /* 0x0000000b12107c23 */ /* 0x010fca0008000010 */
[----:B------:R-:W-:-:S05]  /*6bb0*/  F2FP.BF16.F32.PACK_AB R16, RZ, R16 ;  /* 0x00000010ff10723e */ /* 0x000fca00000010ff */
[----:B------:R1:W-:Y:S01]  /*6bc0*/  @P3 STG.E.U16 desc[UR20][R4.64+0x2], R16 ;  /* 0x0000021004003986 */ /* 0x0003e2000c101514 */
[----:B------:R-:W-:Y:S05]  /*6bd0*/  @!P2 BRA `(.L_x_31) ;  /* 0x000000000004a947 */ /* 0x000fea0003800000 */
[----:B------:R4:W5:Y:S02]  /*6be0*/  LDG.E.LTC128B.U16 R15, desc[UR20][R8.64+0x10] ;  /* 0x00001014080f7981 */ /* 0x000964000c1e1520 */
.L_x_31:
[----:B------:R-:W-:Y:S05]  /*6bf0*/  BSYNC B0 ;  /* 0x0000000000007941 */ /* 0x000fea0003800000 */
.L_x_30:
[----:B------:R-:W2:Y:S01]  /*6c00*/  LDL.LU R18, [R1+0x10] ;  /* 0x0000100001127983 */ /* 0x000ea20000300800 */
[----:B-1---5:R-:W-:Y:S01]  /*6c10*/  IMAD.U32 R16, R15, 0x10000, RZ ;  /* 0x000100000f107824 */ /* 0x022fe200078e00ff */
[----:B------:R-:W-:Y:S03]  /*6c20*/  BSSY B0, `(.L_x_32) ;  /* 0x0000008000007945 */ /* 0x000fe60003800000 */
[----:B------:R-:W-:-:S04]  /*6c30*/  FMUL R16, R16, UR22 ;  /* 0x0000001610107c20 */ /* 0x000fc80008400000 */
[----:B--2---:R-:W-:-:S05]  /*6c40*/  FFMA R16, R18, UR11, R16 ;  /* 0x0000000b12107c23 */ /* 0x004fca0008000010 */
[----:B------:R-:W-:-:S05]  /*6c50*/  F2FP.BF16.F32.PACK_AB R16, RZ, R16 ;  /* 0x00000010ff10723e */ /* 0x000fca00000010ff */
[----:B------:R1:W-:Y:S01]  /*6c60*/  @P2 STG.E.U16 desc[UR20][R2.64+0x10], R16 ;  /* 0x0000101002002986 */ /* 0x0003e2000c101514 */
[----:B------:R-:W-:-:S13]  /*6c70*/  ISETP.GT.AND P2, PT, R0, 0x9, P0 ;  /* 0x000000090000780c */ /* 0x000fda0000744270 */
[----:B-1----:R-:W-:Y:S05]  /*6c80*/  @!P2 BRA `(.L_x_33) ;  /* 0x000000000004a947 */ /* 0x002fea0003800000 */
[----:B------:R1:W5:Y:S02]  /*6c90*/  LDG.E.LTC128B.U16 R15, desc[UR20][R8.64+0x12] ;  /* 0x00001214080f7981 */ /* 0x000364000c1e1520 */
.L_x_33:
[----:B------:R-:W-:Y:S05]  /*6ca0*/  BSYNC B0 ;  /* 0x0000000000007941 */ /* 0x000fea0003800000 */
.L_x_32:
[----:B------:R-:W2:Y:S01]  /*6cb0*/  LDL.LU R18, [R1+0x14] ;  /* 0x0000140001127983 */ /* 0x000ea20000300800 */
[----:B-----5:R-:W-:Y:S01]  /*6cc0*/  IMAD.U32 R16, R15, 0x10000, RZ ;  /* 0x000100000f107824 */ /* 0x020fe200078e00ff */
[----:B------:R-:W-:Y:S01]  /*6cd0*/  ISETP.GT.AND P3, PT, R0, 0x8, P1 ;  /* 0x000000080000780c */ /* 0x000fe20000f64270 */
[----:B------:R-:W-:Y:S02]  /*6ce0*/  BSSY B0, `(.L_x_34) ;  /* 0x0000007000007945 */ /* 0x000fe40003800000 */
[----:B------:R-:W-:-:S04]  /*6cf0*/  FMUL R16, R16, UR22 ;  /* 0x0000001610107c20 */ /* 0x000fc80008400000 */
[----:B--2---:R-:W-:-:S05]  /*6d00*/  FFMA R16, R18, UR11, R16 ;  /* 0x0000000b12107c23 */ /* 0x004fca0008000010 */
[----:B------:R-:W-:-:S05]  /*6d10*/  F2FP.BF16.F32.PACK_AB R16, RZ, R16 ;  /* 0x00000010ff10723e */ /* 0x000fca00000010ff */
[----:B------:R2:W-:Y:S01]  /*6d20*/  @P2 STG.E.U16 desc[UR20][R2.64+0x12], R16 ;  /* 0x0000121002002986 */ /* 0x0005e2000c101514 */
[----:B------:R-:W-:Y:S05]  /*6d30*/  @!P3 BRA `(.L_x_35) ;  /* 0x000000000004b947 */ /* 0x000fea0003800000 */
[----:B------:R0:W5:Y:S02]  /*6d40*/  LDG.E.LTC128B.U16 R15, desc[UR20][R6.64+0x10] ;  /* 0x00001014060f7981 */ /* 0x000164000c1e1520 */
.L_x_35:
[----:B------:R-:W-:Y:S05]  /*6d50*/  BSYNC B0 ;  /* 0x0000000000007941 */ /* 0x000fea0003800000 */
.L_x_34:
[----:B------:R-:W3:Y:S01]  /*6d60*/  LDL.LU R18, [R1+0x18] ;  /* 0x0000180001127983 */ /* 0x000ee20000300800 */
[----:B--2--5:R-:W-:Y:S01]  /*6d70*/  IMAD.U32 R16, R15, 0x10000, RZ ;  /* 0x000100000f107824 */ /* 0x024fe200078e00ff */
[----:B------:R-:W-:Y:S01]  /*6d80*/  ISETP.GT.AND P2, PT, R0, 0x9, P1 ;  /* 0x000000090000780c */ /* 0x000fe20000f44270 */
[----:B------:R-:W-:Y:S02]  /*6d90*/  BSSY B0, `(.L_x_36) ;  /* 0x0000007000007945 */ /* 0x000fe40003800000 */
[----:B------:R-:W-:-:S04]  /*6da0*/  FMUL R16, R16, UR22 ;  /* 0x0000001610107c20 */ /* 0x000fc80008400000 */
[----:B---3--:R-:W-:-:S05]  /*6db0*/  FFMA R16, R18, UR11, R16 ;  /* 0x0000000b12107c23 */ /* 0x008fca0008000010 */
[----:B------:R-:W-:-:S05]  /*6dc0*/  F2FP.BF16.F32.PACK_AB R16, RZ, R16 ;  /* 0x00000010ff10723e */ /* 0x000fca00000010ff */
[----:B------:R2:W-:Y:S01]  /*6dd0*/  @P3 STG.E.U16 desc[UR20][R4.64+0x10], R16 ;  /* 0x0000101004003986 */ /* 0x0005e2000c101514 */
[----:B------:R-:W-:Y:S05]  /*6de0*/  @!P2 BRA `(.L_x_37) ;  /* 0x000000000004a947 */ /* 0x000fea0003800000 */
[----:B------:R3:W5:Y:S02]  /*6df0*/  LDG.E.LTC128B.U16 R15, desc[UR20][R6.64+0x12] ;  /* 0x00001214060f7981 */ /* 0x000764000c1e1520 */
.L_x_37:
[----:B------:R-:W-:Y:S05]  /*6e00*/  BSYNC B0 ;  /* 0x0000000000007941 */ /* 0x000fea0003800000 */
.L_x_36:
[----:B------:R-:W4:Y:S01]  /*6e10*/  LDL.LU R18, [R1+0x1c] ;  /* 0x00001c0001127983 */ /* 0x000f220000300800 */
[----:B--2--5:R-:W-:Y:S01]  /*6e20*/  IMAD.U32 R16, R15, 0x10000, RZ ;  /* 0x000100000f107824 */ /* 0x024fe200078e00ff */
[----:B------:R-:W-:Y:S01]  /*6e30*/  ISETP.GT.AND P3, PT, R0, 0x10, P0 ;  /* 0x000000100000780c */ /* 0x000fe20000764270 */
[----:B------:R-:W-:Y:S02]  /*6e40*/  BSSY B0, `(.L_x_38) ;  /* 0x0000007000007945 */ /* 0x000fe40003800000 */
[----:B------:R-:W-:-:S04]  /*6e50*/  FMUL R16, R16, UR22 ;  /* 0x0000001610107c20 */ /* 0x000fc80008400000 */
[----:B----4-:R-:W-:-:S05]  /*6e60*/  FFMA R16, R18, UR11, R16 ;  /* 0x0000000b12107c23 */ /* 0x010fca0008000010 */
[----:B------:R-:W-:-:S05]  /*6e70*/  F2FP.BF16.F32.PACK_AB R16, RZ, R16 ;  /* 0x00000010ff10723e */ /* 0x000fca00000010ff */
[----:B------:R2:W-:Y:S01]  /*6e80*/  @P2 STG.E.U16 desc[UR20][R4.64+0x12], R16 ;  /* 0x0000121004002986 */ /* 0x0005e2000c101514 */
[----:B------:R-:W-:Y:S05]  /*6e90*/  @!P3 BRA `(.L_x_39) ;  /* 0x000000000004b947 */ /* 0x000fea0003800000 */
[----:B------:R4:W5:Y:S02]  /*6ea0*/  LDG.E.LTC128B.U16 R15, desc[UR20][R8.64+0x20] ;  /* 0x00002014080f7981 */ /* 0x000964000c1e1520 */
.L_x_39:
[----:B------:R-:W-:Y:S05]  /*6eb0*/  BSYNC B0 ;  /* 0x0000000000007941 */ /* 0x000fea0003800000 */
.L_x_38:
        /* <DEDUP_REMOVED lines=10> */
.L_x_41:
[----:B------:R-:W-:Y:S05]  /*6f60*/  BSYNC B0 ;  /* 0x0000000000007941 */ /* 0x000fea0003800000 */
.L_x_40:
[----:B------:R-:W4:Y:S01]  /*6f70*/  LDL.LU R18, [R1+0x24] ;  /* 0x0000240001127983 */ /* 0x000f220000300800 */
[----:B--2--5:R-:W-:Y:S01]  /*6f80*/  SHF.L.U32 R16, R15, 0x10, RZ ;  /* 0x000000100f107819 */ /* 0x024fe200000006ff */
        /* <DEDUP_REMOVED lines=8> */
.L_x_43:
[----:B------:R-:W-:Y:S05]  /*7010*/  BSYNC B0 ;  /* 0x0000000000007941 */ /* 0x000fea0003800000 */
.L_x_42:
        /* <DEDUP_REMOVED lines=10> */
.L_x_45:
[----:B------:R-:W-:Y:S05]  /*70c0*/  BSYNC B0 ;  /* 0x0000000000007941 */ /* 0x000fea0003800000 */
.L_x_44:
        /* <DEDUP_REMOVED lines=10> */
.L_x_47:
[----:B------:R-:W-:Y:S05]  /*7170*/  BSYNC B0 ;  /* 0x0000000000007941 */ /* 0x000fea0003800000 */
.L_x_46:
        /* <DEDUP_REMOVED lines=10> */
.L_x_49:
[----:B------:R-:W-:Y:S05]  /*7220*/  BSYNC B0 ;  /* 0x0000000000007941 */ /* 0x000fea0003800000 */
.L_x_48:
        /* <DEDUP_REMOVED lines=10> */
.L_x_51:
[----:B------:R-:W-:Y:S05]  /*72d0*/  BSYNC B0 ;  /* 0x0000000000007941 */ /* 0x000fea0003800000 */
.L_x_50:
        /* <DEDUP_REMOVED lines=10> */
.L_x_53:
[----:B------:R-:W-:Y:S05]  /*7380*/  BSYNC B0 ;  /* 0x0000000000007941 */ /* 0x000fea0003800000 */
.L_x_52:
        /* <DEDUP_REMOVED lines=10> */
.L_x_55:
[----:B------:R-:W-:Y:S05]  /*7430*/  BSYNC B0 ;  /* 0x0000000000007941 */ /* 0x000fea0003800000 */
.L_x_54:
        /* <DEDUP_REMOVED lines=10> */
.L_x_57:
[----:B------:R-:W-:Y:S05]  /*74e0*/  BSYNC B0 ;  /* 0x0000000000007941 */ /* 0x000fea0003800000 */
.L_x_56:
        /* <DEDUP_REMOVED lines=10> */
.L_x_59:
[----:B------:R-:W-:Y:S05]  /*7590*/  BSYNC B0 ;  /* 0x0000000000007941 */ /* 0x000fea0003800000 */
.L_x_58:
        /* <DEDUP_REMOVED lines=10> */
.L_x_61:
[----:B------:R-:W-:Y:S05]  /*7640*/  BSYNC B0 ;  /* 0x0000000000007941 */ /* 0x000fea0003800000 */
.L_x_60:
        /* <DEDUP_REMOVED lines=10> */
.L_x_63:
[----:B------:R-:W-:Y:S05]  /*76f0*/  BSYNC B0 ;  /* 0x0000000000007941 */ /* 0x000fea0003800000 */
.L_x_62:
        /* <DEDUP_REMOVED lines=10> */
.L_x_65:
[----:B------:R-:W-:Y:S05]  /*77a0*/  BSYNC B0 ;  /* 0x0000000000007941 */ /* 0x000fea0003800000 */
.L_x_64:
        /* <DEDUP_REMOVED lines=10> */
.L_x_67:
[----:B------:R-:W-:Y:S05]  /*7850*/  BSYNC B0 ;  /* 0x0000000000007941 */ /* 0x000fea0003800000 */
.L_x_66:
        /* <DEDUP_REMOVED lines=10> */
.L_x_69:
[----:B------:R-:W-:Y:S05]  /*7900*/  BSYNC B0 ;  /* 0x0000000000007941 */ /* 0x000fea0003800000 */
.L_x_68:
        /* <DEDUP_REMOVED lines=10> */
.L_x_71:
[----:B------:R-:W-:Y:S05]  /*79b0*/  BSYNC B0 ;  /* 0x0000000000007941 */ /* 0x000fea0003800000 */
.L_x_70:
        /* <DEDUP_REMOVED lines=10> */
.L_x_73:
[----:B------:R-:W-:Y:S05]  /*7a60*/  BSYNC B0 ;  /* 0x0000000000007941 */ /* 0x000fea0003800000 */
.L_x_72:
        /* <DEDUP_REMOVED lines=10> */
.L_x_75:
[----:B------:R-:W-:Y:S05]  /*7b10*/  BSYNC B0 ;  /* 0x0000000000007941 */ /* 0x000fea0003800000 */
.L_x_74:
        /* <DEDUP_REMOVED lines=10> */
.L_x_77:
[----:B------:R-:W-:Y:S05]  /*7bc0*/  BSYNC B0 ;  /* 0x0000000000007941 */ /* 0x000fea0003800000 */
.L_x_76:
        /* <DEDUP_REMOVED lines=10> */
.L_x_79:
[----:B------:R-:W-:Y:S05]  /*7c70*/  BSYNC B0 ;  /* 0x0000000000007941 */ /* 0x000fea0003800000 */
.L_x_78:
        /* <DEDUP_REMOVED lines=10> */
.L_x_81:
[----:B------:R-:W-:Y:S05]  /*7d20*/  BSYNC B0 ;  /* 0x0000000000007941 */ /* 0x000fea0003800000 */
.L_x_80:
        /* <DEDUP_REMOVED lines=10> */
.L_x_83:
[----:B------:R-:W-:Y:S05]  /*7dd0*/  BSYNC B0 ;  /* 0x0000000000007941 */ /* 0x000fea0003800000 */
.L_x_82:
        /* <DEDUP_REMOVED lines=10> */
.L_x_85:
[----:B------:R-:W-:Y:S05]  /*7e80*/  BSYNC B0 ;  /* 0x0000000000007941 */ /* 0x000fea0003800000 */
.L_x_84:
        /* <DEDUP_REMOVED lines=10> */
.L_x_87:
[----:B------:R-:W-:Y:S05]  /*7f30*/  BSYNC B0 ;  /* 0x0000000000007941 */ /* 0x000fea0003800000 */
.L_x_86:
        /* <DEDUP_REMOVED lines=10> */
.L_x_89:
[----:B------:R-:W-:Y:S05]  /*7fe0*/  BSYNC B0 ;  /* 0x0000000000007941 */ /* 0x000fea0003800000 */
.L_x_88:
        /* <DEDUP_REMOVED lines=10> */
.L_x_91:
[----:B------:R-:W-:Y:S05]  /*8090*/  BSYNC B0 ;  /* 0x0000000000007941 */ /* 0x000fea0003800000 */
.L_x_90:
        /* <DEDUP_REMOVED lines=10> */
.L_x_93:
[----:B------:R-:W-:Y:S05]  /*8140*/  BSYNC B0 ;  /* 0x0000000000007941 */ /* 0x000fea0003800000 */
.L_x_92:
        /* <DEDUP_REMOVED lines=10> */
.L_x_95:
[----:B------:R-:W-:Y:S05]  /*81f0*/  BSYNC B0 ;  /* 0x0000000000007941 */ /* 0x000fea0003800000 */
.L_x_94:
        /* <DEDUP_REMOVED lines=10> */
.L_x_97:
[----:B------:R-:W-:Y:S05]  /*82a0*/  BSYNC B0 ;  /* 0x0000000000007941 */ /* 0x000fea0003800000 */
.L_x_96:
        /* <DEDUP_REMOVED lines=10> */
.L_x_99:
[----:B------:R-:W-:Y:S05]  /*8350*/  BSYNC B0 ;  /* 0x0000000000007941 */ /* 0x000fea0003800000 */
.L_x_98:
        /* <DEDUP_REMOVED lines=10> */
.L_x_101:
[----:B------:R-:W-:Y:S05]  /*8400*/  BSYNC B0 ;  /* 0x0000000000007941 */ /* 0x000fea0003800000 */
.L_x_100:
        /* <DEDUP_REMOVED lines=10> */
.L_x_103:
[----:B------:R-:W-:Y:S05]  /*84b0*/  BSYNC B0 ;  /* 0x0000000000007941 */ /* 0x000fea0003800000 */
.L_x_102:
        /* <DEDUP_REMOVED lines=10> */
.L_x_105:
[----:B------:R-:W-:Y:S05]  /*8560*/  BSYNC B0 ;  /* 0x0000000000007941 */ /* 0x000fea0003800000 */
.L_x_104:
        /* <DEDUP_REMOVED lines=10> */
.L_x_107:
[----:B------:R-:W-:Y:S05]  /*8610*/  BSYNC B0 ;  /* 0x0000000000007941 */ /* 0x000fea0003800000 */
.L_x_106:
        /* <DEDUP_REMOVED lines=10> */
.L_x_109:
[----:B------:R-:W-:Y:S05]  /*86c0*/  BSYNC B0 ;  /* 0x0000000000007941 */ /* 0x000fea0003800000 */
.L_x_108:
        /* <DEDUP_REMOVED lines=10> */
.L_x_111:
[----:B------:R-:W-:Y:S05]  /*8770*/  BSYNC B0 ;  /* 0x0000000000007941 */ /* 0x000fea0003800000 */
.L_x_110:
        /* <DEDUP_REMOVED lines=10> */
.L_x_113:
[----:B------:R-:W-:Y:S05]  /*8820*/  BSYNC B0 ;  /* 0x0000000000007941 */ /* 0x000fea0003800000 */
.L_x_112:
        /* <DEDUP_REMOVED lines=10> */
.L_x_115:
[----:B------:R-:W-:Y:S05]  /*88d0*/  BSYNC B0 ;  /* 0x0000000000007941 */ /* 0x000fea0003800000 */
.L_x_114:
        /* <DEDUP_REMOVED lines=10> */
.L_x_117:
[----:B------:R-:W-:Y:S05]  /*8980*/  BSYNC B0 ;  /* 0x0000000000007941 */ /* 0x000fea0003800000 */
.L_x_116:
        /* <DEDUP_REMOVED lines=10> */
.L_x_119:
[----:B------:R-:W-:Y:S05]  /*8a30*/  BSYNC B0 ;  /* 0x0000000000007941 */ /* 0x000fea0003800000 */
.L_x_118:
        /* <DEDUP_REMOVED lines=10> */
.L_x_121:
[----:B------:R-:W-:Y:S05]  /*8ae0*/  BSYNC B0 ;  /* 0x0000000000007941 */ /* 0x000fea0003800000 */
.L_x_120:
        /* <DEDUP_REMOVED lines=10> */
.L_x_123:
[----:B------:R-:W-:Y:S05]  /*8b90*/  BSYNC B0 ;  /* 0x0000000000007941 */ /* 0x000fea0003800000 */
.L_x_122:
        /* <DEDUP_REMOVED lines=10> */
.L_x_125:
[----:B------:R-:W-:Y:S05]  /*8c40*/  BSYNC B0 ;  /* 0x0000000000007941 */ /* 0x000fea0003800000 */
.L_x_124:
        /* <DEDUP_REMOVED lines=10> */
.L_x_127:
[----:B------:R-:W-:Y:S05]  /*8cf0*/  BSYNC B0 ;  /* 0x0000000000007941 */ /* 0x000fea0003800000 */
.L_x_126:
        /* <DEDUP_REMOVED lines=10> */
.L_x_129:
[----:B------:R-:W-:Y:S05]  /*8da0*/  BSYNC B0 ;  /* 0x0000000000007941 */ /* 0x000fea0003800000 */
.L_x_128:
        /* <DEDUP_REMOVED lines=10> */
.L_x_131:
[----:B------:R-:W-:Y:S05]  /*8e50*/  BSYNC B0 ;  /* 0x0000000000007941 */ /* 0x000fea0003800000 */
.L_x_130:
        /* <DEDUP_REMOVED lines=10> */
.L_x_133:
[----:B------:R-:W-:Y:S05]  /*8f00*/  BSYNC B0 ;  /* 0x0000000000007941 */ /* 0x000fea0003800000 */
.L_x_132:
        /* <DEDUP_REMOVED lines=10> */
.L_x_135:
[----:B------:R-:W-:Y:S05]  /*8fb0*/  BSYNC B0 ;  /* 0x0000000000007941 */ /* 0x000fea0003800000 */
.L_x_134:
        /* <DEDUP_REMOVED lines=10> */
.L_x_137:
[----:B------:R-:W-:Y:S05]  /*9060*/  BSYNC B0 ;  /* 0x0000000000007941 */ /* 0x000fea0003800000 */
.L_x_136:
        /* <DEDUP_REMOVED lines=10> */
.L_x_139:
[----:B------:R-:W-:Y:S05]  /*9110*/  BSYNC B0 ;  /* 0x0000000000007941 */ /* 0x000fea0003800000 */
.L_x_138:
        /* <DEDUP_REMOVED lines=10> */
.L_x_141:
[----:B------:R-:W-:Y:S05]  /*91c0*/  BSYNC B0 ;  /* 0x0000000000007941 */ /* 0x000fea0003800000 */
.L_x_140:
        /* <DEDUP_REMOVED lines=10> */
.L_x_143:
[----:B------:R-:W-:Y:S05]  /*9270*/  BSYNC B0 ;  /* 0x0000000000007941 */ /* 0x000fea0003800000 */
.L_x_142:
        /* <DEDUP_REMOVED lines=10> */
.L_x_145:
[----:B------:R-:W-:Y:S05]  /*9320*/  BSYNC B0 ;  /* 0x0000000000007941 */ /* 0x000fea0003800000 */
.L_x_144:
[----:B-1-34-:R-:W3:Y:S01]  /*9330*/  LDL.LU R9, [R1+0xf4] ;  /* 0x0000f40001097983 */ /* 0x01aee20000300800 */
[----:B-----5:R-:W-:Y:S01]  /*9340*/  IMAD.U32 R8, R15, 0x10000, RZ ;  /* 0x000100000f087824 */ /* 0x020fe200078e00ff */
        /* <DEDUP_REMOVED lines=8> */
.L_x_147:
[----:B------:R-:W-:Y:S05]  /*93d0*/  BSYNC B0 ;  /* 0x0000000000007941 */ /* 0x000fea0003800000 */
.L_x_146:
[----:B------:R-:W4:Y:S01]  /*93e0*/  LDL.LU R9, [R1+0xf8] ;  /* 0x0000f80001097983 */ /* 0x000f220000300800 */
[----:B-1---5:R-:W-:Y:S01]  /*93f0*/  IMAD.U32 R8, R15, 0x10000, RZ ;  /* 0x000100000f087824 */ /* 0x022fe200078e00ff */
[----:B------:R-:W-:Y:S01]  /*9400*/  ISETP.GT.AND P1, PT, R0, 0x79, P1 ;  /* 0x000000790000780c */ /* 0x000fe20000f24270 */
[----:B------:R-:W-:Y:S01]  /*9410*/  BSSY B0, `(.L_x_148) ;  /* 0x0000008000007945 */ /* 0x000fe20003800000 */
[----:B------:R-:W-:Y:S01]  /*9420*/  IADD3 R18, P0, R12, 0x40, RZ ;  /* 0x000000400c127810 */ /* 0x000fe20007f1e0ff */
[----:B------:R-:W-:-:S04]  /*9430*/  FMUL R8, R8, UR22 ;  /* 0x0000001608087c20 */ /* 0x000fc80008400000 */
[----:B----4-:R-:W-:-:S05]  /*9440*/  FFMA R8, R9, UR11, R8 ;  /* 0x0000000b09087c23 */ /* 0x010fca0008000008 */
[----:B------:R-:W-:-:S05]  /*9450*/  F2FP.BF16.F32.PACK_AB R8, RZ, R8 ;  /* 0x00000008ff08723e */ /* 0x000fca00000010ff */
[----:B------:R1:W-:Y:S01]  /*9460*/  @P2 STG.E.U16 desc[UR20][R4.64+0xf0], R8 ;  /* 0x0000f00804002986 */ /* 0x0003e2000c101514 */
[----:B------:R-:W-:Y:S05]  /*9470*/  @!P1 BRA `(.L_x_149) ;  /* 0x0000000000049947 */ /* 0x000fea0003800000 */
[----:B------:R4:W5:Y:S02]  /*9480*/  LDG.E.LTC128B.U16 R15, desc[UR20][R6.64+0xf2] ;  /* 0x0000f214060f7981 */ /* 0x000964000c1e1520 */
.L_x_149:
[----:B------:R-:W-:Y:S05]  /*9490*/  BSYNC B0 ;  /* 0x0000000000007941 */ /* 0x000fea0003800000 */
.L_x_148:
[----:B-1----:R-:W2:Y:S01]  /*94a0*/  LDL.LU R8, [R1+0xfc] ;  /* 0x0000fc0001087983 */ /* 0x002ea20000300800 */
[----:B0--345:R-:W-:Y:S01]  /*94b0*/  SHF.L.U32 R6, R15, 0x10, RZ ;  /* 0x000000100f067819 */ /* 0x039fe200000006ff */
[----:B------:R-:W-:Y:S01]  /*94c0*/  IMAD.X R7, RZ, RZ, R13, P0 ;  /* 0x000000ffff077224 */ /* 0x000fe200000e060d */
[----:B------:R-:W-:-:S03]  /*94d0*/  ISETP.GT.AND P0, PT, R14, 0x40, PT ;  /* 0x000000400e00780c */ /* 0x000fc60003f04270 */
[----:B------:R-:W-:Y:S01]  /*94e0*/  FMUL R6, R6, UR22 ;  /* 0x0000001606067c20 */ /* 0x000fe20008400000 */
[----:B------:R-:W-:Y:S01]  /*94f0*/  IMAD R7, R7, UR16, RZ ;  /* 0x0000001007077c24 */ /* 0x000fe2000f8e02ff */
[----:B------:R-:W-:-:S03]  /*9500*/  ISETP.GT.AND P3, PT, R0, RZ, P0 ;  /* 0x000000ff0000720c */ /* 0x000fc60000764270 */
[----:B------:R-:W-:Y:S02]  /*9510*/  IMAD R19, R18, UR17, R7 ;  /* 0x0000001112137c24 */ /* 0x000fe4000f8e0207 */
[----:B--2---:R-:W-:Y:S01]  /*9520*/  FFMA R6, R8, UR11, R6 ;  /* 0x0000000b08067c23 */ /* 0x004fe20008000006 */
[----:B------:R-:W-:-:S04]  /*9530*/  IMAD.WIDE.U32 R8, R18, UR16, R10 ;  /* 0x0000001012087c25 */ /* 0x000fc8000f8e000a */
[----:B------:R-:W-:Y:S01]  /*9540*/  F2FP.BF16.F32.PACK_AB R16, RZ, R6 ;  /* 0x00000006ff10723e */ /* 0x000fe200000010ff */
[----:B------:R-:W-:Y:S01]  /*9550*/  IMAD.IADD R7, R9, 0x1, R19 ;  /* 0x0000000109077824 */ /* 0x000fe200078e0213 */
[----:B------:R-:W-:-:S03]  /*9560*/  LEA R6, P2, R8, UR18, 0x1 ;  /* 0x0000001208067c11 */ /* 0x000fc6000f8408ff */
[----:B------:R0:W-:Y:S01]  /*9570*/  @P1 STG.E.U16 desc[UR20][R4.64+0xf2], R16 ;  /* 0x0000f21004001986 */ /* 0x0001e2000c101514 */
[----:B------:R-:W-:-:S05]  /*9580*/  LEA.HI.X R7, R8, UR19, R7, 0x1, P2 ;  /* 0x0000001308077c11 */ /* 0x000fca00090f0c07 */
[----:B------:R-:W2:Y:S01]  /*9590*/  @P3 LDG.E.LTC128B.U16 R15, desc[UR20][R6.64] ;  /* 0x00000014060f3981 */ /* 0x000ea2000c1e1520 */
[----:B------:R-:W-:Y:S01]  /*95a0*/  USHF.L.U32 UR6, UR14, 0x6, URZ ;  /* 0x000000060e067899 */ /* 0x000fe2000800063f */
[----:B------:R-:W-:Y:S01]  /*95b0*/  ISETP.GT.AND P2, PT, R0, 0x1, P0 ;  /* 0x000000010000780c */ /* 0x000fe20000744270 */
[----:B------:R-:W-:Y:S01]  /*95c0*/  USHF.L.U64.HI UR4, UR14, 0x6, UR15 ;  /* 0x000000060e047899 */ /* 0x000fe2000801020f */
[----:B------:R-:W-:Y:S01]  /*95d0*/  BSSY B0, `(.L_x_150) ;  /* 0x000000c000007945 */ /* 0x000fe20003800000 */
[----:B------:R-:W-:Y:S02]  /*95e0*/  USHF.L.U32 UR7, UR6, 0x1, URZ ;  /* 0x0000000106077899 */ /* 0x000fe4000800063f */
[----:B------:R-:W-:Y:S01]  /*95f0*/  USHF.L.U64.HI UR4, UR6, 0x1, UR4 ;  /* 0x0000000106047899 */ /* 0x000fe20008010204 */
[----:B--2---:R-:W-:-:S04]  /*9600*/  IMAD.U32 R8, R15, 0x10000, RZ ;  /* 0x000100000f087824 */ /* 0x004fc800078e00ff */
[----:B------:R-:W-:Y:S01]  /*9610*/  FMUL R9, R8, UR22 ;  /* 0x0000001608097c20 */ /* 0x000fe20008400000 */
[----:B------:R-:W-:-:S03]  /*9620*/  IADD3 R8, P1, R2, UR7, RZ ;  /* 0x0000000702087c10 */ /* 0x000fc6000ff3e0ff */
[----:B------:R-:W-:-:S05]  /*9630*/  FFMA R9, R152, UR11, R9 ;  /* 0x0000000b98097c23 */ /* 0x000fca0008000009 */
[----:B0-----:R-:W-:Y:S02]  /*9640*/  F2FP.BF16.F32.PACK_AB R5, RZ, R9 ;  /* 0x00000009ff05723e */ /* 0x001fe400000010ff */
[----:B------:R-:W-:-:S05]  /*9650*/  IADD3.X R9, R3, UR4, RZ, P1, !PT ;  /* 0x0000000403097c10 */ /* 0x000fca0008ffe4ff */
[----:B------:R0:W-:Y:S01]  /*9660*/  @P3 STG.E.U16 desc[UR20][R8.64], R5 ;  /* 0x0000000508003986 */ /* 0x0001e2000c101514 */
[----:B------:R-:W-:Y:S05]  /*9670*/  @!P2 BRA `(.L_x_151) ;  /* 0x000000000004a947 */ /* 0x000fea0003800000 */
[----:B------:R1:W5:Y:S02]  /*9680*/  LDG.E.LTC128B.U16 R15, desc[UR20][R6.64+0x2] ;  /* 0x00000214060f7981 */ /* 0x000364000c1e1520 */
.L_x_151:
[----:B------:R-:W-:Y:S05]  /*9690*/  BSYNC B0 ;  /* 0x0000000000007941 */ /* 0x000fea0003800000 */
.L_x_150:
[----:B-----5:R-:W-:Y:S01]  /*96a0*/  IMAD.U32 R16, R15, 0x10000, RZ ;  /* 0x000100000f107824 */ /* 0x020fe200078e00ff */
[----:B------:R-:W-:Y:S01]  /*96b0*/  ISETP.GT.AND P1, PT, R14, 0x48, PT ;  /* 0x000000480e00780c */ /* 0x000fe20003f24270 */
[----:B0-----:R-:W-:Y:S01]  /*96c0*/  IMAD.WIDE.U32 R4, R18, R17, UR12 ;  /* 0x0000000c12047e25 */ /* 0x001fe2000f8e0011 */
[----:B------:R-:W-:Y:S03]  /*96d0*/  BSSY B0, `(.L_x_152) ;  /* 0x000000c000007945 */ /* 0x000fe60003800000 */
[----:B------:R-:W-:Y:S01]  /*96e0*/  FMUL R16, R16, UR22 ;  /* 0x0000001610107c20 */ /* 0x000fe20008400000 */
[----:B------:R-:W-:-:S03]  /*96f0*/  IADD3 R18, P3, R10, R4, RZ ;  /* 0x000000040a127210 */ /* 0x000fc60007f7e0ff */
[----:B------:R-:W-:Y:S01]  /*9700*/  FFMA R16, R153, UR11, R16 ;  /* 0x0000000b99107c23 */ /* 0x000fe20008000010 */
[----:B------:R-:W-:-:S04]  /*9710*/  IADD3.X R5, R11, R19, R5, P3, !PT ;  /* 0x000000130b057210 */ /* 0x000fc80001ffe405 */
[----:B------:R-:W-:Y:S02]  /*9720*/  F2FP.BF16.F32.PACK_AB R16, RZ, R16 ;  /* 0x00000010ff10723e */ /* 0x000fe400000010ff */
[----:B------:R-:W-:Y:S02]  /*9730*/  ISETP.GT.AND P3, PT, R0, RZ, P1 ;  /* 0x000000ff0000720c */ /* 0x000fe40000f64270 */
[C---:B------:R-:W-:Y:S01]  /*9740*/  LEA R4, P4, R18.reuse, UR18, 0x1 ;  /* 0x0000001212047c11 */ /* 0x040fe2000f8808ff */
[----:B------:R0:W-:Y:S03]  /*9750*/  @P2 STG.E.U16 desc[UR20][R8.64+0x2], R16 ;  /* 0x0000021008002986 */ /* 0x0001e6000c101514 */
[----:B------:R-:W-:-:S07]  /*9760*/  LEA.HI.X R5, R18, UR19, R5, 0x1, P4 ;  /* 0x0000001312057c11 */ /* 0x000fce000a0f0c05 */
[----:B------:R-:W-:Y:S05]  /*9770*/  @!P3 BRA `(.L_x_153) ;  /* 0x000000000004b947 */ /* 0x000fea0003800000 */
[----:B------:R2:W5:Y:S02]  /*9780*/  LDG.E.LTC128B.U16 R15, desc[UR20][R4.64] ;  /* 0x00000014040f7981 */ /* 0x000564000c1e1520 */
.L_x_153:
[----:B------:R-:W-:Y:S05]  /*9790*/  BSYNC B0 ;  /* 0x0000000000007941 */ /* 0x000fea0003800000 */
.L_x_152:
[----:B0----5:R-:W-:Y:S01]  /*97a0*/  IMAD.U32 R16, R15, 0x10000, RZ ;  /* 0x000100000f107824 */ /* 0x021fe200078e00ff */
[----:B------:R-:W-:Y:S01]  /*97b0*/  IADD3 R18, P4, R8, UR8, RZ ;  /* 0x0000000808127c10 */ /* 0x000fe2000ff9e0ff */
[----:B------:R-:W-:Y:S01]  /*97c0*/  BSSY B0, `(.L_x_154) ;  /* 0x0000009000007945 */ /* 0x000fe20003800000 */
[----:B------:R-:W-:Y:S01]  /*97d0*/  ISETP.GT.AND P2, PT, R0, 0x1, P1 ;  /* 0x000000010000780c */ /* 0x000fe20000f44270 */
[----:B------:R-:W-:-:S04]  /*97e0*/  FMUL R19, R16, UR22 ;  /* 0x0000001610137c20 */ /* 0x000fc80008400000 */
[----:B------:R-:W-:-:S05]  /*97f0*/  FFMA R19, R154, UR11, R19 ;  /* 0x0000000b9a137c23 */ /* 0x000fca0008000013 */
[----:B------:R-:W-:Y:S02]  /*9800*/  F2FP.BF16.F32.PACK_AB R16, RZ, R19 ;  /* 0x00000013ff10723e */ /* 0x000fe400000010ff */
[----:B------:R-:W-:-:S05]  /*9810*/  IADD3.X R19, R9, UR5, RZ, P4, !PT ;  /* 0x0000000509137c10 */ /* 0x000fca000a7fe4ff */
[----:B------:R0:W-:Y:S01]  /*9820*/  @P3 STG.E.U16 desc[UR20][R18.64], R16 ;  /* 0x0000001012003986 */ /* 0x0001e2000c101514 */
[----:B------:R-:W-:Y:S05]  /*9830*/  @!P2 BRA `(.L_x_155) ;  /* 0x000000000004a947 */ /* 0x000fea0003800000 */
[----:B------:R3:W5:Y:S02]  /*9840*/  LDG.E.LTC128B.U16 R15, desc[UR20][R4.64+0x2] ;  /* 0x00000214040f7981 */ /* 0x000764000c1e1520 */
.L_x_155:
[----:B------:R-:W-:Y:S05]  /*9850*/  BSYNC B0 ;  /* 0x0000000000007941 */ /* 0x000fea0003800000 */
.L_x_154:
[----:B0----5:R-:W-:Y:S01]  /*9860*/  SHF.L.U32 R16, R15, 0x10, RZ ;  /* 0x000000100f107819 */ /* 0x021fe200000006ff */
[----:B------:R-:W-:Y:S01]  /*9870*/  BSSY B0, `(.L_x_156) ;  /* 0x0000008000007945 */ /* 0x000fe20003800000 */
[----:B------:R-:W-:-:S03]  /*9880*/  ISETP.GT.AND P3, PT, R0, 0x8, P0 ;  /* 0x000000080000780c */ /* 0x000fc60000764270 */
[----:B------:R-:W-:-:S04]  /*9890*/  FMUL R16, R16, UR22 ;  /* 0x0000001610107c20 */ /* 0x000fc80008400000 */
[----:B------:R-:W-:-:S05]  /*98a0*/  FFMA R16, R155, UR11, R16 ;  /* 0x0000000b9b107c23 */ /* 0x000fca0008000010 */
[----:B------:R-:W-:-:S05]  /*98b0*/  F2FP.BF16.F32.PACK_AB R16, RZ, R16 ;  /* 0x00000010ff10723e */ /* 0x000fca00000010ff */
[----:B------:R0:W-:Y:S01]  /*98c0*/  @P2 STG.E.U16 desc[UR20][R18.64+0x2], R16 ;  /* 0x0000021012002986 */ /* 0x0001e2000c101514 */
[----:B------:R-:W-:Y:S05]  /*98d0*/  @!P3 BRA `(.L_x_157) ;  /* 0x000000000004b947 */ /* 0x000fea0003800000 */
[----:B------:R4:W5:Y:S02]  /*98e0*/  LDG.E.LTC128B.U16 R15, desc[UR20][R6.64+0x10] ;  /* 0x00001014060f7981 */ /* 0x000964000c1e1520 */
.L_x_157:
[----:B------:R-:W-:Y:S05]  /*98f0*/  BSYNC B0 ;  /* 0x0000000000007941 */ /* 0x000fea0003800000 */
.L_x_156:
[----:B0----5:R-:W-:Y:S01]  /*9900*/  IMAD.U32 R16, R15, 0x10000, RZ ;  /* 0x000100000f107824 */ /* 0x021fe200078e00ff */
[----:B------:R-:W-:Y:S01]  /*9910*/  ISETP.GT.AND P2, PT, R0, 0x9, P0 ;  /* 0x000000090000780c */ /* 0x000fe20000744270 */
[----:B------:R-:W-:Y:S02]  /*9920*/  BSSY B0, `(.L_x_158) ;  /* 0x0000007000007945 */ /* 0x000fe40003800000 */
[----:B------:R-:W-:-:S04]  /*9930*/  FMUL R19, R16, UR22 ;  /* 0x0000001610137c20 */ /* 0x000fc80008400000 */
[----:B------:R-:W-:-:S05]  /*9940*/  FFMA R19, R156, UR11, R19 ;  /* 0x0000000b9c137c23 */ /* 0x000fca0008000013 */
[----:B------:R-:W-:-:S05]  /*9950*/  F2FP.BF16.F32.PACK_AB R19, RZ, R19 ;  /* 0x00000013ff13723e */ /* 0x000fca00000010ff */
[----:B------:R0:W-:Y:S01]  /*9960*/  @P3 STG.E.U16 desc[UR20][R8.64+0x10], R19 ;  /* 0x0000101308003986 */ /* 0x0001e2000c101514 */
[----:B------:R-:W-:Y:S05]  /*9970*/  @!P2 BRA `(.L_x_159) ;  /* 0x000000000004a947 */ /* 0x000fea0003800000 */
[----:B------:R0:W5:Y:S02]  /*9980*/  LDG.E.LTC128B.U16 R15, desc[UR20][R6.64+0x12] ;  /* 0x00001214060f7981 */ /* 0x000164000c1e1520 */
.L_x_159:
[----:B------:R-:W-:Y:S05]  /*9990*/  BSYNC B0 ;  /* 0x0000000000007941 */ /* 0x000fea0003800000 */
.L_x_158:
[----:B-----5:R-:W-:Y:S01]  /*99a0*/  IMAD.U32 R16, R15, 0x10000, RZ ;  /* 0x000100000f107824 */ /* 0x020fe200078e00ff */
        /* <DEDUP_REMOVED lines=8> */
.L_x_161:
[----:B------:R-:W-:Y:S05]  /*9a30*/  BSYNC B0 ;  /* 0x0000000000007941 */ /* 0x000fea0003800000 */
.L_x_160:
[----:B0----5:R-:W-:Y:S01]  /*9a40*/  IMAD.U32 R16, R15, 0x10000, RZ ;  /* 0x000100000f107824 */ /* 0x021fe200078e00ff */
[----:B------:R-:W-:Y:S01]  /*9a50*/  ISETP.GT.AND P2, PT, R0, 0x9, P1 ;  /* 0x000000090000780c */ /* 0x000fe20000f44270 */
[----:B------:R-:W-:Y:S01]  /*9a60*/  IMAD.U32 R21, RZ, RZ, UR8 ;  /* 0x00000008ff157e24 */ /* 0x000fe2000f8e00ff */
[----:B------:R-:W-:Y:S01]  /*9a70*/  BSSY B0, `(.L_x_162) ;  /* 0x000000a000007945 */ /* 0x000fe20003800000 */
[----:B------:R-:W-:Y:S01]  /*9a80*/  FMUL R19, R16, UR22 ;  /* 0x0000001610137c20 */ /* 0x000fe20008400000 */
[----:B------:R-:W-:Y:S02]  /*9a90*/  IMAD.U32 R23, RZ, RZ, UR5 ;  /* 0x00000005ff177e24 */ /* 0x000fe4000f8e00ff */
[----:B------:R-:W-:Y:S01]  /*9aa0*/  IADD3 R18, P4, P5, R21, UR7, R2 ;  /* 0x0000000715127c10 */ /* 0x000fe2000fd9e002 */
[----:B------:R-:W-:-:S05]  /*9ab0*/  FFMA R19, R158, UR11, R19 ;  /* 0x0000000b9e137c23 */ /* 0x000fca0008000013 */
[----:B------:R-:W-:Y:S02]  /*9ac0*/  F2FP.BF16.F32.PACK_AB R16, RZ, R19 ;  /* 0x00000013ff10723e */ /* 0x000fe400000010ff */
[----:B------:R-:W-:-:S05]  /*9ad0*/  IADD3.X R19, R23, UR4, R3, P4, P5 ;  /* 0x0000000417137c10 */ /* 0x000fca000a7ea403 */
[----:B------:R0:W-:Y:S01]  /*9ae0*/  @P3 STG.E.U16 desc[UR20][R18.64+0x10], R16 ;  /* 0x0000101012003986 */ /* 0x0001e2000c101514 */
[----:B------:R-:W-:Y:S05]  /*9af0*/  @!P2 BRA `(.L_x_163) ;  /* 0x000000000004a947 */ /* 0x000fea0003800000 */
[----:B------:R0:W5:Y:S02]  /*9b00*/  LDG.E.LTC128B.U16 R15, desc[UR20][R4.64+0x12] ;  /* 0x00001214040f7981 */ /* 0x000164000c1e1520 */
.L_x_163:
[----:B------:R-:W-:Y:S05]  /*9b10*/  BSYNC B0 ;  /* 0x0000000000007941 */ /* 0x000fea0003800000 */
.L_x_162:
        /* <DEDUP_REMOVED lines=9> */
.L_x_165:
[----:B------:R-:W-:Y:S05]  /*9bb0*/  BSYNC B0 ;  /* 0x0000000000007941 */ /* 0x000fea0003800000 */
.L_x_164:
        /* <DEDUP_REMOVED lines=9> */
.L_x_167:
[----:B------:R-:W-:Y:S05]  /*9c50*/  BSYNC B0 ;  /* 0x0000000000007941 */ /* 0x000fea0003800000 */
.L_x_166:
        /* <DEDUP_REMOVED lines=9> */
.L_x_169:
[----:B------:R-:W-:Y:S05]  /*9cf0*/  BSYNC B0 ;  /* 0x0000000000007941 */ /* 0x000fea0003800000 */
.L_x_168:
        /* <DEDUP_REMOVED lines=9> */
.L_x_171:
[----:B------:R-:W-:Y:S05]  /*9d90*/  BSYNC B0 ;  /* 0x0000000000007941 */ /* 0x000fea0003800000 */
.L_x_170:
        /* <DEDUP_REMOVED lines=9> */
.L_x_173:
[----:B------:R-:W-:Y:S05]  /*9e30*/  BSYNC B0 ;  /* 0x0000000000007941 */ /* 0x000fea0003800000 */
.L_x_172:
        /* <DEDUP_REMOVED lines=9> */
.L_x_175:
[----:B------:R-:W-:Y:S05]  /*9ed0*/  BSYNC B0 ;  /* 0x0000000000007941 */ /* 0x000fea0003800000 */
.L_x_174:
[----:B-----5:R-:W-:Y:S01]  /*9ee0*/  SHF.L.U32 R16, R15, 0x10, RZ ;  /* 0x000000100f107819 */ /* 0x020fe200000006ff */
        /* <DEDUP_REMOVED lines=8> */
.L_x_177:
[----:B------:R-:W-:Y:S05]  /*9f70*/  BSYNC B0 ;  /* 0x0000000000007941 */ /* 0x000fea0003800000 */
.L_x_176:
        /* <DEDUP_REMOVED lines=9> */
.L_x_179:
[----:B------:R-:W-:Y:S05]  /*a010*/  BSYNC B0 ;  /* 0x0000000000007941 */ /* 0x000fea0003800000 */
.L_x_178:
        /* <DEDUP_REMOVED lines=9> */
.L_x_181:
[----:B------:R-:W-:Y:S05]  /*a0b0*/  BSYNC B0 ;  /* 0x0000000000007941 */ /* 0x000fea0003800000 */
.L_x_180:
        /* <DEDUP_REMOVED lines=9> */
.L_x_183:
[----:B------:R-:W-:Y:S05]  /*a150*/  BSYNC B0 ;  /* 0x0000000000007941 */ /* 0x000fea0003800000 */
.L_x_182:
        /* <DEDUP_REMOVED lines=9> */
.L_x_185:
[----:B------:R-:W-:Y:S05]  /*a1f0*/  BSYNC B0 ;  /* 0x0000000000007941 */ /* 0x000fea0003800000 */
.L_x_184:
        /* <DEDUP_REMOVED lines=9> */
.L_x_187:
[----:B------:R-:W-:Y:S05]  /*a290*/  BSYNC B0 ;  /* 0x0000000000007941 */ /* 0x000fea0003800000 */
.L_x_186:
        /* <DEDUP_REMOVED lines=9> */
.L_x_189:
[----:B------:R-:W-:Y:S05]  /*a330*/  BSYNC B0 ;  /* 0x0000000000007941 */ /* 0x000fea0003800000 */
.L_x_188:
        /* <DEDUP_REMOVED lines=9> */
.L_x_191:
[----:B------:R-:W-:Y:S05]  /*a3d0*/  BSYNC B0 ;  /* 0x0000000000007941 */ /* 0x000fea0003800000 */
.L_x_190:
        /* <DEDUP_REMOVED lines=9> */
.L_x_193:
[----:B------:R-:W-:Y:S05]  /*a470*/  BSYNC B0 ;  /* 0x0000000000007941 */ /* 0x000fea0003800000 */
.L_x_192:
        /* <DEDUP_REMOVED lines=9> */
.L_x_195:
[----:B------:R-:W-:Y:S05]  /*a510*/  BSYNC B0 ;  /* 0x0000000000007941 */ /* 0x000fea0003800000 */
.L_x_194:
        /* <DEDUP_REMOVED lines=9> */
.L_x_197:
[----:B------:R-:W-:Y:S05]  /*a5b0*/  BSYNC B0 ;  /* 0x0000000000007941 */ /* 0x000fea0003800000 */
.L_x_196:
        /* <DEDUP_REMOVED lines=9> */
.L_x_199:
[----:B------:R-:W-:Y:S05]  /*a650*/  BSYNC B0 ;  /* 0x0000000000007941 */ /* 0x000fea0003800000 */
.L_x_198:
        /* <DEDUP_REMOVED lines=9> */
.L_x_201:
[----:B------:R-:W-:Y:S05]  /*a6f0*/  BSYNC B0 ;  /* 0x0000000000007941 */ /* 0x000fea0003800000 */
.L_x_200:
        /* <DEDUP_REMOVED lines=9> */
.L_x_203:
[----:B------:R-:W-:Y:S05]  /*a790*/  BSYNC B0 ;  /* 0x0000000000007941 */ /* 0x000fea0003800000 */
.L_x_202:
        /* <DEDUP_REMOVED lines=9> */
.L_x_205:
[----:B------:R-:W-:Y:S05]  /*a830*/  BSYNC B0 ;  /* 0x0000000000007941 */ /* 0x000fea0003800000 */
.L_x_204:
        /* <DEDUP_REMOVED lines=9> */
.L_x_207:
[----:B------:R-:W-:Y:S05]  /*a8d0*/  BSYNC B0 ;  /* 0x0000000000007941 */ /* 0x000fea0003800000 */
.L_x_206:
        /* <DEDUP_REMOVED lines=9> */
.L_x_209:
[----:B------:R-:W-:Y:S05]  /*a970*/  BSYNC B0 ;  /* 0x0000000000007941 */ /* 0x000fea0003800000 */
.L_x_208:
        /* <DEDUP_REMOVED lines=9> */
.L_x_211:
[----:B------:R-:W-:Y:S05]  /*aa10*/  BSYNC B0 ;  /* 0x0000000000007941 */ /* 0x000fea0003800000 */
.L_x_210:
        /* <DEDUP_REMOVED lines=9> */
.L_x_213:
[----:B------:R-:W-:Y:S05]  /*aab0*/  BSYNC B0 ;  /* 0x0000000000007941 */ /* 0x000fea0003800000 */
.L_x_212:
        /* <DEDUP_REMOVED lines=9> */
.L_x_215:
[----:B------:R-:W-:Y:S05]  /*ab50*/  BSYNC B0 ;  /* 0x0000000000007941 */ /* 0x000fea0003800000 */
.L_x_214:
        /* <DEDUP_REMOVED lines=9> */
.L_x_217:
[----:B------:R-:W-:Y:S05]  /*abf0*/  BSYNC B0 ;  /* 0x0000000000007941 */ /* 0x000fea0003800000 */
.L_x_216:
        /* <DEDUP_REMOVED lines=9> */
.L_x_219:
[----:B------:R-:W-:Y:S05]  /*ac90*/  BSYNC B0 ;  /* 0x0000000000007941 */ /* 0x000fea0003800000 */
.L_x_218:
        /* <DEDUP_REMOVED lines=9> */
.L_x_221:
[----:B------:R-:W-:Y:S05]  /*ad30*/  BSYNC B0 ;  /* 0x0000000000007941 */ /* 0x000fea0003800000 */
.L_x_220:
        /* <DEDUP_REMOVED lines=9> */
.L_x_223:
[----:B------:R-:W-:Y:S05]  /*add0*/  BSYNC B0 ;  /* 0x0000000000007941 */ /* 0x000fea0003800000 */
.L_x_222:
        /* <DEDUP_REMOVED lines=9> */
.L_x_225:
[----:B------:R-:W-:Y:S05]  /*ae70*/  BSYNC B0 ;  /* 0x0000000000007941 */ /* 0x000fea0003800000 */
.L_x_224:
        /* <DEDUP_REMOVED lines=9> */
.L_x_227:
[----:B------:R-:W-:Y:S05]  /*af10*/  BSYNC B0 ;  /* 0x0000000000007941 */ /* 0x000fea0003800000 */
.L_x_226:
        /* <DEDUP_REMOVED lines=9> */
.L_x_229:
[----:B------:R-:W-:Y:S05]  /*afb0*/  BSYNC B0 ;  /* 0x0000000000007941 */ /* 0x000fea0003800000 */
.L_x_228:
        /* <DEDUP_REMOVED lines=9> */
.L_x_231:
[----:B------:R-:W-:Y:S05]  /*b050*/  BSYNC B0 ;  /* 0x0000000000007941 */ /* 0x000fea0003800000 */
.L_x_230:
        /* <DEDUP_REMOVED lines=9> */
.L_x_233:
[----:B------:R-:W-:Y:S05]  /*b0f0*/  BSYNC B0 ;  /* 0x0000000000007941 */ /* 0x000fea0003800000 */
.L_x_232:
        /* <DEDUP_REMOVED lines=9> */
.L_x_235:
[----:B------:R-:W-:Y:S05]  /*b190*/  BSYNC B0 ;  /* 0x0000000000007941 */ /* 0x000fea0003800000 */
.L_x_234:
        /* <DEDUP_REMOVED lines=9> */
.L_x_237:
[----:B------:R-:W-:Y:S05]  /*b230*/  BSYNC B0 ;  /* 0x0000000000007941 */ /* 0x000fea0003800000 */
.L_x_236:
        /* <DEDUP_REMOVED lines=9> */
.L_x_239:
[----:B------:R-:W-:Y:S05]  /*b2d0*/  BSYNC B0 ;  /* 0x0000000000007941 */ /* 0x000fea0003800000 */
.L_x_238:
        /* <DEDUP_REMOVED lines=9> */
.L_x_241:
[----:B------:R-:W-:Y:S05]  /*b370*/  BSYNC B0 ;  /* 0x0000000000007941 */ /* 0x000fea0003800000 */
.L_x_240:
        /* <DEDUP_REMOVED lines=9> */
.L_x_243:
[----:B------:R-:W-:Y:S05]  /*b410*/  BSYNC B0 ;  /* 0x0000000000007941 */ /* 0x000fea0003800000 */
.L_x_242:
        /* <DEDUP_REMOVED lines=9> */
.L_x_245:
[----:B------:R-:W-:Y:S05]  /*b4b0*/  BSYNC B0 ;  /* 0x0000000000007941 */ /* 0x000fea0003800000 */
.L_x_244:
        /* <DEDUP_REMOVED lines=9> */
.L_x_247:
[----:B------:R-:W-:Y:S05]  /*b550*/  BSYNC B0 ;  /* 0x0000000000007941 */ /* 0x000fea0003800000 */
.L_x_246:
        /* <DEDUP_REMOVED lines=9> */
.L_x_249:
[----:B------:R-:W-:Y:S05]  /*b5f0*/  BSYNC B0 ;  /* 0x0000000000007941 */ /* 0x000fea0003800000 */
.L_x_248:
        /* <DEDUP_REMOVED lines=9> */
.L_x_251:
[----:B------:R-:W-:Y:S05]  /*b690*/  BSYNC B0 ;  /* 0x0000000000007941 */ /* 0x000fea0003800000 */
.L_x_250:
        /* <DEDUP_REMOVED lines=9> */
.L_x_253:
[----:B------:R-:W-:Y:S05]  /*b730*/  BSYNC B0 ;  /* 0x0000000000007941 */ /* 0x000fea0003800000 */
.L_x_252:
        /* <DEDUP_REMOVED lines=9> */
.L_x_255:
[----:B------:R-:W-:Y:S05]  /*b7d0*/  BSYNC B0 ;  /* 0x0000000000007941 */ /* 0x000fea0003800000 */
.L_x_254:
        /* <DEDUP_REMOVED lines=9> */
.L_x_257:
[----:B------:R-:W-:Y:S05]  /*b870*/  BSYNC B0 ;  /* 0x0000000000007941 */ /* 0x000fea0003800000 */
.L_x_256:
        /* <DEDUP_REMOVED lines=9> */
.L_x_259:
[----:B------:R-:W-:Y:S05]  /*b910*/  BSYNC B0 ;  /* 0x0000000000007941 */ /* 0x000fea0003800000 */
.L_x_258:
        /* <DEDUP_REMOVED lines=9> */
.L_x_261:
[----:B------:R-:W-:Y:S05]  /*b9b0*/  BSYNC B0 ;  /* 0x0000000000007941 */ /* 0x000fea0003800000 */
.L_x_260:
        /* <DEDUP_REMOVED lines=9> */
.L_x_263:
[----:B------:R-:W-:Y:S05]  /*ba50*/  BSYNC B0 ;  /* 0x0000000000007941 */ /* 0x000fea0003800000 */
.L_x_262:
        /* <DEDUP_REMOVED lines=9> */
.L_x_265:
[----:B------:R-:W-:Y:S05]  /*baf0*/  BSYNC B0 ;  /* 0x0000000000007941 */ /* 0x000fea0003800000 */
.L_x_264:
        /* <DEDUP_REMOVED lines=9> */
.L_x_267:
[----:B------:R-:W-:Y:S05]  /*bb90*/  BSYNC B0 ;  /* 0x0000000000007941 */ /* 0x000fea0003800000 */
.L_x_266:
        /* <DEDUP_REMOVED lines=9> */
.L_x_269:
[----:B------:R-:W-:Y:S05]  /*bc30*/  BSYNC B0 ;  /* 0x0000000000007941 */ /* 0x000fea0003800000 */
.L_x_268:
        /* <DEDUP_REMOVED lines=9> */
.L_x_271:
[----:B------:R-:W-:Y:S05]  /*bcd0*/  BSYNC B0 ;  /* 0x0000000000007941 */ /* 0x000fea0003800000 */
.L_x_270:
[----:B01--45:R-:W-:Y:S01]  /*bce0*/  SHF.L.U32 R6, R15, 0x10, RZ ;  /* 0x000000100f067819 */ /* 0x033fe200000006ff */
        /* <DEDUP_REMOVED lines=8> */
.L_x_273:
[----:B------:R-:W-:Y:S05]  /*bd70*/  BSYNC B0 ;  /* 0x0000000000007941 */ /* 0x000fea0003800000 */
.L_x_272:
[----:B0----5:R-:W-:Y:S01]  /*bd80*/  IMAD.U32 R6, R15, 0x10000, RZ ;  /* 0x000100000f067824 */ /* 0x021fe200078e00ff */
[----:B------:R-:W-:Y:S01]  /*bd90*/  ISETP.GT.AND P1, PT, R0, 0x79, P1 ;  /* 0x000000790000780c */ /* 0x000fe20000f24270 */
[----:B------:R-:W-:Y:S01]  /*bda0*/  BSSY B0, `(.L_x_274) ;  /* 0x000000b000007945 */ /* 0x000fe20003800000 */
[----:B------:R-:W-:Y:S01]  /*bdb0*/  IADD3 R20, P0, R12, 0x80, RZ ;  /* 0x000000800c147810 */ /* 0x000fe20007f1e0ff */
[----:B------:R-:W-:Y:S01]  /*bdc0*/  FMUL R7, R6, UR22 ;  /* 0x0000001606077c20 */ /* 0x000fe20008400000 */
[----:B------:R-:W-:-:S03]  /*bdd0*/  @P2 IMAD.MOV.U32 R6, RZ, RZ, R18 ;  /* 0x000000ffff062224 */ /* 0x000fc600078e0012 */
[----:B------:R-:W-:-:S05]  /*bde0*/  FFMA R7, R214, UR11, R7 ;  /* 0x0000000bd6077c23 */ /* 0x000fca0008000007 */
[----:B------:R-:W-:-:S04]  /*bdf0*/  F2FP.BF16.F32.PACK_AB R7, RZ, R7 ;  /* 0x00000007ff07723e */ /* 0x000fc800000010ff */
[----:B------:R-:W-:Y:S01]  /*be00*/  PRMT R8, R7, 0x7610, R8 ;  /* 0x0000761007087816 */ /* 0x000fe20000000008 */
[----:B------:R-:W-:-:S05]  /*be10*/  @P2 IMAD.MOV.U32 R7, RZ, RZ, R19 ;  /* 0x000000ffff072224 */ /* 0x000fca00078e0013 */
[----:B------:R0:W-:Y:S01]  /*be20*/  @P2 STG.E.U16 desc[UR20][R6.64+0xf0], R8 ;  /* 0x0000f00806002986 */ /* 0x0001e2000c101514 */
[----:B------:R-:W-:Y:S05]  /*be30*/  @!P1 BRA `(.L_x_275) ;  /* 0x0000000000049947 */ /* 0x000fea0003800000 */
[----:B------:R4:W5:Y:S02]  /*be40*/  LDG.E.LTC128B.U16 R15, desc[UR20][R4.64+0xf2] ;  /* 0x0000f214040f7981 */ /* 0x000964000c1e1520 */
.L_x_275:
[----:B------:R-:W-:Y:S05]  /*be50*/  BSYNC B0 ;  /* 0x0000000000007941 */ /* 0x000fea0003800000 */
.L_x_274:
[----:B-12345:R-:W-:Y:S02]  /*be60*/  IMAD.U32 R4, R15, 0x10000, RZ ;  /* 0x000100000f047824 */ /* 0x03efe400078e00ff */
[----:B------:R-:W-:Y:S01]  /*be70*/  IMAD.X R5, RZ, RZ, R13, P0 ;  /* 0x000000ffff057224 */ /* 0x000fe200000e060d */
[----:B------:R-:W-:Y:S01]  /*be80*/  ISETP.GT.AND P0, PT, R14, 0x80, PT ;  /* 0x000000800e00780c */ /* 0x000fe20003f04270 */
[----:B------:R-:W-:Y:S01]  /*be90*/  FMUL R4, R4, UR22 ;  /* 0x0000001604047c20 */ /* 0x000fe20008400000 */
[----:B0-----:R-:W-:Y:S02]  /*bea0*/  IMAD.WIDE.U32 R6, R20, UR16, R10 ;  /* 0x0000001014067c25 */ /* 0x001fe4000f8e000a */
[----:B------:R-:W-:Y:S02]  /*beb0*/  ISETP.GT.AND P3, PT, R0, RZ, P0 ;  /* 0x000000ff0000720c */ /* 0x000fe40000764270 */
[----:B------:R-:W-:Y:S01]  /*bec0*/  FFMA R4, R215, UR11, R4 ;  /* 0x0000000bd7047c23 */ /* 0x000fe20008000004 */
[----:B------:R-:W-:-:S04]  /*bed0*/  IMAD R5, R5, UR16, RZ ;  /* 0x0000001005057c24 */ /* 0x000fc8000f8e02ff */
[----:B------:R-:W-:Y:S01]  /*bee0*/  IMAD R21, R20, UR17, R5 ;  /* 0x0000001114157c24 */ /* 0x000fe2000f8e0205 */
[----:B------:R-:W-:Y:S02]  /*bef0*/  F2FP.BF16.F32.PACK_AB R8, RZ, R4 ;  /* 0x00000004ff08723e */ /* 0x000fe400000010ff */
[----:B------:R-:W-:Y:S02]  /*bf00*/  LEA R4, P2, R6, UR18, 0x1 ;  /* 0x0000001206047c11 */ /* 0x000fe4000f8408ff */
[----:B------:R-:W-:Y:S02]  /*bf10*/  IADD3 R5, R7, R21, RZ ;  /* 0x0000001507057210 */ /* 0x000fe40007ffe0ff */
[----:B------:R-:W-:Y:S02]  /*bf20*/  PRMT R9, R8, 0x7610, R9 ;  /* 0x0000761008097816 */ /* 0x000fe40000000009 */
[----:B------:R-:W-:-:S03]  /*bf30*/  LEA.HI.X R5, R6, UR19, R5, 0x1, P2 ;  /* 0x0000001306057c11 */ /* 0x000fc600090f0c05 */
[----:B------:R0:W-:Y:S04]  /*bf40*/  @P1 STG.E.U16 desc[UR20][R18.64+0xf2], R9 ;  /* 0x0000f20912001986 */ /* 0x0001e8000c101514 */
[----:B------:R-:W2:Y:S01]  /*bf50*/  @P3 LDG.E.LTC128B.U16 R15, desc[UR20][R4.64] ;  /* 0x00000014040f3981 */ /* 0x000ea2000c1e1520 */
[----:B------:R-:W-:Y:S01]  /*bf60*/  USHF.L.U32 UR4, UR14, 0x8, URZ ;  /* 0x000000080e047899 */ /* 0x000fe2000800063f */
[----:B------:R-:W-:Y:S01]  /*bf70*/  ISETP.GT.AND P2, PT, R0, 0x1, P0 ;  /* 0x000000010000780c */ /* 0x000fe20000744270 */
[----:B------:R-:W-:Y:S01]  /*bf80*/  USHF.L.U64.HI UR6, UR14, 0x8, UR15 ;  /* 0x000000080e067899 */ /* 0x000fe2000801020f */
[----:B------:R-:W-:Y:S03]  /*bf90*/  BSSY B0, `(.L_x_276) ;  /* 0x000000a000007945 */ /* 0x000fe60003800000 */
[----:B------:R-:W-:-:S04]  /*bfa0*/  IADD3 R8, P1, R2, UR4, RZ ;  /* 0x0000000402087c10 */ /* 0x000fc8000ff3e0ff */
[----:B0-----:R-:W-:Y:S01]  /*bfb0*/  IADD3.X R9, R3, UR6, RZ, P1, !PT ;  /* 0x0000000603097c10 */ /* 0x001fe20008ffe4ff */
[----:B--2---:R-:W-:-:S04]  /*bfc0*/  IMAD.U32 R6, R15, 0x10000, RZ ;  /* 0x000100000f067824 */ /* 0x004fc800078e00ff */
[----:B------:R-:W-:-:S04]  /*bfd0*/  FMUL R7, R6, UR22 ;  /* 0x0000001606077c20 */ /* 0x000fc80008400000 */
[----:B------:R-:W-:-:S05]  /*bfe0*/  FFMA R7, R88, UR11, R7 ;  /* 0x0000000b58077c23 */ /* 0x000fca0008000007 */
[----:B------:R-:W-:-:S05]  /*bff0*/  F2FP.BF16.F32.PACK_AB R7, RZ, R7 ;  /* 0x00000007ff07723e */ /* 0x000fca00000010ff */
[----:B------:R0:W-:Y:S01]  /*c000*/  @P3 STG.E.U16 desc[UR20][R8.64], R7 ;  /* 0x0000000708003986 */ /* 0x0001e2000c101514 */
[----:B------:R-:W-:Y:S05]  /*c010*/  @!P2 BRA `(.L_x_277) ;  /* 0x000000000004a947 */ /* 0x000fea0003800000 */
[----:B------:R1:W5:Y:S02]  /*c020*/  LDG.E.LTC128B.U16 R15, desc[UR20][R4.64+0x2] ;  /* 0x00000214040f7981 */ /* 0x000364000c1e1520 */
.L_x_277:
[----:B------:R-:W-:Y:S05]  /*c030*/  BSYNC B0 ;  /* 0x0000000000007941 */ /* 0x000fea0003800000 */
.L_x_276:
        /* <DEDUP_REMOVED lines=15> */
.L_x_279:
[----:B------:R-:W-:Y:S05]  /*c130*/  BSYNC B0 ;  /* 0x0000000000007941 */ /* 0x000fea0003800000 */
.L_x_278:
        /* <DEDUP_REMOVED lines=11> */
.L_x_281:
[----:B------:R-:W-:Y:S05]  /*c1f0*/  BSYNC B0 ;  /* 0x0000000000007941 */ /* 0x000fea0003800000 */
.L_x_280:
        /* <DEDUP_REMOVED lines=9> */
.L_x_283:
[----:B------:R-:W-:Y:S05]  /*c290*/  BSYNC B0 ;  /* 0x0000000000007941 */ /* 0x000fea0003800000 */
.L_x_282:
        /* <DEDUP_REMOVED lines=9> */
.L_x_285:
[----:B------:R-:W-:Y:S05]  /*c330*/  BSYNC B0 ;  /* 0x0000000000007941 */ /* 0x000fea0003800000 */
.L_x_284:
        /* <DEDUP_REMOVED lines=9> */
.L_x_287:
[----:B------:R-:W-:Y:S05]  /*c3d0*/  BSYNC B0 ;  /* 0x0000000000007941 */ /* 0x000fea0003800000 */
.L_x_286:
        /* <DEDUP_REMOVED lines=13> */
.L_x_289:
[----:B------:R-:W-:Y:S05]  /*c4b0*/  BSYNC B0 ;  /* 0x0000000000007941 */ /* 0x000fea0003800000 */
.L_x_288:
        /* <DEDUP_REMOVED lines=9> */
.L_x_291:
[----:B------:R-:W-:Y:S05]  /*c550*/  BSYNC B0 ;  /* 0x0000000000007941 */ /* 0x000fea0003800000 */
.L_x_290:
        /* <DEDUP_REMOVED lines=9> */
.L_x_293:
[----:B------:R-:W-:Y:S05]  /*c5f0*/  BSYNC B0 ;  /* 0x0000000000007941 */ /* 0x000fea0003800000 */
.L_x_292:
        /* <DEDUP_REMOVED lines=9> */
.L_x_295:
[----:B------:R-:W-:Y:S05]  /*c690*/  BSYNC B0 ;  /* 0x0000000000007941 */ /* 0x000fea0003800000 */
.L_x_294:
        /* <DEDUP_REMOVED lines=9> */
.L_x_297:
[----:B------:R-:W-:Y:S05]  /*c730*/  BSYNC B0 ;  /* 0x0000000000007941 */ /* 0x000fea0003800000 */
.L_x_296:
        /* <DEDUP_REMOVED lines=9> */
.L_x_299:
[----:B------:R-:W-:Y:S05]  /*c7d0*/  BSYNC B0 ;  /* 0x0000000000007941 */ /* 0x000fea0003800000 */
.L_x_298:
        /* <DEDUP_REMOVED lines=9> */
.L_x_301:
[----:B------:R-:W-:Y:S05]  /*c870*/  BSYNC B0 ;  /* 0x0000000000007941 */ /* 0x000fea0003800000 */
.L_x_300:
        /* <DEDUP_REMOVED lines=9> */
.L_x_303:
[----:B------:R-:W-:Y:S05]  /*c910*/  BSYNC B0 ;  /* 0x0000000000007941 */ /* 0x000fea0003800000 */
.L_x_302:
        /* <DEDUP_REMOVED lines=9> */
.L_x_305:
[----:B------:R-:W-:Y:S05]  /*c9b0*/  BSYNC B0 ;  /* 0x0000000000007941 */ /* 0x000fea0003800000 */
.L_x_304:
        /* <DEDUP_REMOVED lines=9> */
.L_x_307:
[----:B------:R-:W-:Y:S05]  /*ca50*/  BSYNC B0 ;  /* 0x0000000000007941 */ /* 0x000fea0003800000 */
.L_x_306:
        /* <DEDUP_REMOVED lines=9> */
.L_x_309:
[----:B------:R-:W-:Y:S05]  /*caf0*/  BSYNC B0 ;  /* 0x0000000000007941 */ /* 0x000fea0003800000 */
.L_x_308:
        /* <DEDUP_REMOVED lines=9> */
.L_x_311:
[----:B------:R-:W-:Y:S05]  /*cb90*/  BSYNC B0 ;  /* 0x0000000000007941 */ /* 0x000fea0003800000 */
.L_x_310:
        /* <DEDUP_REMOVED lines=9> */
.L_x_313:
[----:B------:R-:W-:Y:S05]  /*cc30*/  BSYNC B0 ;  /* 0x0000000000007941 */ /* 0x000fea0003800000 */
.L_x_312:
        /* <DEDUP_REMOVED lines=9> */
.L_x_315:
[----:B------:R-:W-:Y:S05]  /*ccd0*/  BSYNC B0 ;  /* 0x0000000000007941 */ /* 0x000fea0003800000 */
.L_x_314:
        /* <DEDUP_REMOVED lines=9> */
.L_x_317:
[----:B------:R-:W-:Y:S05]  /*cd70*/  BSYNC B0 ;  /* 0x0000000000007941 */ /* 0x000fea0003800000 */
.L_x_316:
        /* <DEDUP_REMOVED lines=9> */
.L_x_319:
[----:B------:R-:W-:Y:S05]  /*ce10*/  BSYNC B0 ;  /* 0x0000000000007941 */ /* 0x000fea0003800000 */
.L_x_318:
        /* <DEDUP_REMOVED lines=9> */
.L_x_321:
[----:B------:R-:W-:Y:S05]  /*ceb0*/  BSYNC B0 ;  /* 0x0000000000007941 */ /* 0x000fea0003800000 */
.L_x_320:
        /* <DEDUP_REMOVED lines=9> */
.L_x_323:
[----:B------:R-:W-:Y:S05]  /*cf50*/  BSYNC B0 ;  /* 0x0000000000007941 */ /* 0x000fea0003800000 */
.L_x_322:
        /* <DEDUP_REMOVED lines=9> */
.L_x_325:
[----:B------:R-:W-:Y:S05]  /*cff0*/  BSYNC B0 ;  /* 0x0000000000007941 */ /* 0x000fea0003800000 */
.L_x_324:
        /* <DEDUP_REMOVED lines=9> */
.L_x_327:
[----:B------:R-:W-:Y:S05]  /*d090*/  BSYNC B0 ;  /* 0x0000000000007941 */ /* 0x000fea0003800000 */
.L_x_326:
        /* <DEDUP_REMOVED lines=9> */
.L_x_329:
[----:B------:R-:W-:Y:S05]  /*d130*/  BSYNC B0 ;  /* 0x0000000000007941 */ /* 0x000fea0003800000 */
.L_x_328:
        /* <DEDUP_REMOVED lines=9> */
.L_x_331:
[----:B------:R-:W-:Y:S05]  /*d1d0*/  BSYNC B0 ;  /* 0x0000000000007941 */ /* 0x000fea0003800000 */
.L_x_330:
        /* <DEDUP_REMOVED lines=9> */
.L_x_333:
[----:B------:R-:W-:Y:S05]  /*d270*/  BSYNC B0 ;  /* 0x0000000000007941 */ /* 0x000fea0003800000 */
.L_x_332:
        /* <DEDUP_REMOVED lines=9> */
.L_x_335:
[----:B------:R-:W-:Y:S05]  /*d310*/  BSYNC B0 ;  /* 0x0000000000007941 */ /* 0x000fea0003800000 */
.L_x_334:
        /* <DEDUP_REMOVED lines=9> */
.L_x_337:
[----:B------:R-:W-:Y:S05]  /*d3b0*/  BSYNC B0 ;  /* 0x0000000000007941 */ /* 0x000fea0003800000 */
.L_x_336:
        /* <DEDUP_REMOVED lines=9> */
.L_x_339:
[----:B------:R-:W-:Y:S05]  /*d450*/  BSYNC B0 ;  /* 0x0000000000007941 */ /* 0x000fea0003800000 */
.L_x_338:
        /* <DEDUP_REMOVED lines=9> */
.L_x_341:
[----:B------:R-:W-:Y:S05]  /*d4f0*/  BSYNC B0 ;  /* 0x0000000000007941 */ /* 0x000fea0003800000 */
.L_x_340:
        /* <DEDUP_REMOVED lines=9> */
.L_x_343:
[----:B------:R-:W-:Y:S05]  /*d590*/  BSYNC B0 ;  /* 0x0000000000007941 */ /* 0x000fea0003800000 */
.L_x_342:
        /* <DEDUP_REMOVED lines=9> */
.L_x_345:
[----:B------:R-:W-:Y:S05]  /*d630*/  BSYNC B0 ;  /* 0x0000000000007941 */ /* 0x000fea0003800000 */
.L_x_344:
        /* <DEDUP_REMOVED lines=9> */
.L_x_347:
[----:B------:R-:W-:Y:S05]  /*d6d0*/  BSYNC B0 ;  /* 0x0000000000007941 */ /* 0x000fea0003800000 */
.L_x_346:
        /* <DEDUP_REMOVED lines=9> */
.L_x_349:
[----:B------:R-:W-:Y:S05]  /*d770*/  BSYNC B0 ;  /* 0x0000000000007941 */ /* 0x000fea0003800000 */
.L_x_348:
        /* <DEDUP_REMOVED lines=9> */
.L_x_351:
[----:B------:R-:W-:Y:S05]  /*d810*/  BSYNC B0 ;  /* 0x0000000000007941 */ /* 0x000fea0003800000 */
.L_x_350:
        /* <DEDUP_REMOVED lines=9> */
.L_x_353:
[----:B------:R-:W-:Y:S05]  /*d8b0*/  BSYNC B0 ;  /* 0x0000000000007941 */ /* 0x000fea0003800000 */
.L_x_352:
        /* <DEDUP_REMOVED lines=9> */
.L_x_355:
[----:B------:R-:W-:Y:S05]  /*d950*/  BSYNC B0 ;  /* 0x0000000000007941 */ /* 0x000fea0003800000 */
.L_x_354:
        /* <DEDUP_REMOVED lines=9> */
.L_x_357:
[----:B------:R-:W-:Y:S05]  /*d9f0*/  BSYNC B0 ;  /* 0x0000000000007941 */ /* 0x000fea0003800000 */
.L_x_356:
        /* <DEDUP_REMOVED lines=9> */
.L_x_359:
[----:B------:R-:W-:Y:S05]  /*da90*/  BSYNC B0 ;  /* 0x0000000000007941 */ /* 0x000fea0003800000 */
.L_x_358:
        /* <DEDUP_REMOVED lines=9> */
.L_x_361:
[----:B------:R-:W-:Y:S05]  /*db30*/  BSYNC B0 ;  /* 0x0000000000007941 */ /* 0x000fea0003800000 */
.L_x_360:
        /* <DEDUP_REMOVED lines=9> */
.L_x_363:
[----:B------:R-:W-:Y:S05]  /*dbd0*/  BSYNC B0 ;  /* 0x0000000000007941 */ /* 0x000fea0003800000 */
.L_x_362:
        /* <DEDUP_REMOVED lines=9> */
.L_x_365:
[----:B------:R-:W-:Y:S05]  /*dc70*/  BSYNC B0 ;  /* 0x0000000000007941 */ /* 0x000fea0003800000 */
.L_x_364:
        /* <DEDUP_REMOVED lines=9> */
.L_x_367:
[----:B------:R-:W-:Y:S05]  /*dd10*/  BSYNC B0 ;  /* 0x0000000000007941 */ /* 0x000fea0003800000 */
.L_x_366:
        /* <DEDUP_REMOVED lines=9> */
.L_x_369:
[----:B------:R-:W-:Y:S05]  /*ddb0*/  BSYNC B0 ;  /* 0x0000000000007941 */ /* 0x000fea0003800000 */
.L_x_368:
        /* <DEDUP_REMOVED lines=9> */
.L_x_371:
[----:B------:R-:W-:Y:S05]  /*de50*/  BSYNC B0 ;  /* 0x0000000000007941 */ /* 0x000fea0003800000 */
.L_x_370:
        /* <DEDUP_REMOVED lines=9> */
.L_x_373:
[----:B------:R-:W-:Y:S05]  /*def0*/  BSYNC B0 ;  /* 0x0000000000007941 */ /* 0x000fea0003800000 */
.L_x_372:
        /* <DEDUP_REMOVED lines=9> */
.L_x_375:
[----:B------:R-:W-:Y:S05]  /*df90*/  BSYNC B0 ;  /* 0x0000000000007941 */ /* 0x000fea0003800000 */
.L_x_374:
        /* <DEDUP_REMOVED lines=9> */
.L_x_377:
[----:B------:R-:W-:Y:S05]  /*e030*/  BSYNC B0 ;  /* 0x0000000000007941 */ /* 0x000fea0003800000 */
.L_x_376:
        /* <DEDUP_REMOVED lines=9> */
.L_x_379:
[----:B------:R-:W-:Y:S05]  /*e0d0*/  BSYNC B0 ;  /* 0x0000000000007941 */ /* 0x000fea0003800000 */
.L_x_378:
        /* <DEDUP_REMOVED lines=9> */
.L_x_381:
[----:B------:R-:W-:Y:S05]  /*e170*/  BSYNC B0 ;  /* 0x0000000000007941 */ /* 0x000fea0003800000 */
.L_x_380:
        /* <DEDUP_REMOVED lines=9> */
.L_x_383:
[----:B------:R-:W-:Y:S05]  /*e210*/  BSYNC B0 ;  /* 0x0000000000007941 */ /* 0x000fea0003800000 */
.L_x_382:
        /* <DEDUP_REMOVED lines=9> */
.L_x_385:
[----:B------:R-:W-:Y:S05]  /*e2b0*/  BSYNC B0 ;  /* 0x0000000000007941 */ /* 0x000fea0003800000 */
.L_x_384:
        /* <DEDUP_REMOVED lines=9> */
.L_x_387:
[----:B------:R-:W-:Y:S05]  /*e350*/  BSYNC B0 ;  /* 0x0000000000007941 */ /* 0x000fea0003800000 */
.L_x_386:
        /* <DEDUP_REMOVED lines=9> */
.L_x_389:
[----:B------:R-:W-:Y:S05]  /*e3f0*/  BSYNC B0 ;  /* 0x0000000000007941 */ /* 0x000fea0003800000 */
.L_x_388:
        /* <DEDUP_REMOVED lines=9> */
.L_x_391:
[----:B------:R-:W-:Y:S05]  /*e490*/  BSYNC B0 ;  /* 0x0000000000007941 */ /* 0x000fea0003800000 */
.L_x_390:
        /* <DEDUP_REMOVED lines=9> */
.L_x_393:
[----:B------:R-:W-:Y:S05]  /*e530*/  BSYNC B0 ;  /* 0x0000000000007941 */ /* 0x000fea0003800000 */
.L_x_392:
        /* <DEDUP_REMOVED lines=9> */
.L_x_395:
[----:B------:R-:W-:Y:S05]  /*e5d0*/  BSYNC B0 ;  /* 0x0000000000007941 */ /* 0x000fea0003800000 */
.L_x_394:
        /* <DEDUP_REMOVED lines=9> */
.L_x_397:
[----:B------:R-:W-:Y:S05]  /*e670*/  BSYNC B0 ;  /* 0x0000000000007941 */ /* 0x000fea0003800000 */
.L_x_396:
[----:B01--45:R-:W-:Y:S01]  /*e680*/  IMAD.U32 R4, R15, 0x10000, RZ ;  /* 0x000100000f047824 */ /* 0x033fe200078e00ff */
        /* <DEDUP_REMOVED lines=8> */
.L_x_399:
[----:B------:R-:W-:Y:S05]  /*e710*/  BSYNC B0 ;  /* 0x0000000000007941 */ /* 0x000fea0003800000 */
.L_x_398:
[----:B0----5:R-:W-:Y:S01]  /*e720*/  IMAD.U32 R4, R15, 0x10000, RZ ;  /* 0x000100000f047824 */ /* 0x021fe200078e00ff */
[----:B------:R-:W-:Y:S01]  /*e730*/  ISETP.GT.AND P1, PT, R0, 0x79, P1 ;  /* 0x000000790000780c */ /* 0x000fe20000f24270 */
[----:B------:R-:W-:Y:S01]  /*e740*/  BSSY B0, `(.L_x_400) ;  /* 0x000000b000007945 */ /* 0x000fe20003800000 */
[----:B------:R-:W-:Y:S01]  /*e750*/  IADD3 R8, P0, R12, 0xc0, RZ ;  /* 0x000000c00c087810 */ /* 0x000fe20007f1e0ff */
[----:B------:R-:W-:Y:S01]  /*e760*/  FMUL R5, R4, UR22 ;  /* 0x0000001604057c20 */ /* 0x000fe20008400000 */
[----:B------:R-:W-:-:S03]  /*e770*/  @P2 MOV R4, R18 ;  /* 0x0000001200042202 */ /* 0x000fc60000000f00 */
[----:B------:R-:W-:-:S05]  /*e780*/  FFMA R5, R150, UR11, R5 ;  /* 0x0000000b96057c23 */ /* 0x000fca0008000005 */
[----:B------:R-:W-:-:S04]  /*e790*/  F2FP.BF16.F32.PACK_AB R5, RZ, R5 ;  /* 0x00000005ff05723e */ /* 0x000fc800000010ff */
[----:B------:R-:W-:Y:S01]  /*e7a0*/  PRMT R9, R5, 0x7610, R9 ;  /* 0x0000761005097816 */ /* 0x000fe20000000009 */
[----:B------:R-:W-:-:S05]  /*e7b0*/  @P2 IMAD.MOV.U32 R5, RZ, RZ, R19 ;  /* 0x000000ffff052224 */ /* 0x000fca00078e0013 */
[----:B------:R0:W-:Y:S01]  /*e7c0*/  @P2 STG.E.U16 desc[UR20][R4.64+0xf0], R9 ;  /* 0x0000f00904002986 */ /* 0x0001e2000c101514 */
[----:B------:R-:W-:Y:S05]  /*e7d0*/  @!P1 BRA `(.L_x_401) ;  /* 0x0000000000049947 */ /* 0x000fea0003800000 */
[----:B------:R4:W5:Y:S02]  /*e7e0*/  LDG.E.LTC128B.U16 R15, desc[UR20][R6.64+0xf2] ;  /* 0x0000f214060f7981 */ /* 0x000964000c1e1520 */
.L_x_401:
[----:B------:R-:W-:Y:S05]  /*e7f0*/  BSYNC B0 ;  /* 0x0000000000007941 */ /* 0x000fea0003800000 */
.L_x_400:
[----:B0----5:R-:W-:Y:S02]  /*e800*/  IMAD.U32 R4, R15, 0x10000, RZ ;  /* 0x000100000f047824 */ /* 0x021fe400078e00ff */
[----:B------:R-:W-:Y:S01]  /*e810*/  IMAD.X R12, RZ, RZ, R13, P0 ;  /* 0x000000ffff0c7224 */ /* 0x000fe200000e060d */
[----:B------:R-:W-:Y:S01]  /*e820*/  ISETP.GT.AND P0, PT, R14, 0xc0, PT ;  /* 0x000000c00e00780c */ /* 0x000fe20003f04270 */
[----:B------:R-:W-:Y:S01]  /*e830*/  FMUL R4, R4, UR22 ;  /* 0x0000001604047c20 */ /* 0x000fe20008400000 */
[----:B-1234-:R-:W-:Y:S02]  /*e840*/  IMAD.WIDE.U32 R6, R8, UR16, R10 ;  /* 0x0000001008067c25 */ /* 0x01efe4000f8e000a */
[----:B------:R-:W-:Y:S02]  /*e850*/  ISETP.GT.AND P2, PT, R0, RZ, P0 ;  /* 0x000000ff0000720c */ /* 0x000fe40000744270 */
[----:B------:R-:W-:Y:S01]  /*e860*/  FFMA R4, R151, UR11, R4 ;  /* 0x0000000b97047c23 */ /* 0x000fe20008000004 */
[----:B------:R-:W-:-:S04]  /*e870*/  IMAD R5, R12, UR16, RZ ;  /* 0x000000100c057c24 */ /* 0x000fc8000f8e02ff */
[----:B------:R-:W-:Y:S01]  /*e880*/  IMAD R13, R8, UR17, R5 ;  /* 0x00000011080d7c24 */ /* 0x000fe2000f8e0205 */
[----:B------:R-:W-:Y:S02]  /*e890*/  F2FP.BF16.F32.PACK_AB R9, RZ, R4 ;  /* 0x00000004ff09723e */ /* 0x000fe400000010ff */
[C---:B------:R-:W-:Y:S01]  /*e8a0*/  LEA R4, P3, R6.reuse, UR18, 0x1 ;  /* 0x0000001206047c11 */ /* 0x040fe2000f8608ff */
[----:B------:R-:W-:Y:S02]  /*e8b0*/  IMAD.IADD R5, R7, 0x1, R13 ;  /* 0x0000000107057824 */ /* 0x000fe400078e020d */
[----:B------:R0:W-:Y:S03]  /*e8c0*/  @P1 STG.E.U16 desc[UR20][R18.64+0xf2], R9 ;  /* 0x0000f20912001986 */ /* 0x0001e6000c101514 */
[----:B------:R-:W-:-:S05]  /*e8d0*/  LEA.HI.X R5, R6, UR19, R5, 0x1, P3 ;  /* 0x0000001306057c11 */ /* 0x000fca00098f0c05 */
[----:B------:R-:W2:Y:S01]  /*e8e0*/  @P2 LDG.E.LTC128B.U16 R15, desc[UR20][R4.64] ;  /* 0x00000014040f2981 */ /* 0x000ea2000c1e1520 */
[----:B------:R-:W-:Y:S01]  /*e8f0*/  UIMAD UR4, UR15, 0x180, URZ ;  /* 0x000001800f0478a4 */ /* 0x000fe2000f8e023f */
[----:B------:R-:W-:Y:S01]  /*e900*/  ISETP.GT.AND P3, PT, R0, 0x1, P0 ;  /* 0x000000010000780c */ /* 0x000fe20000764270 */
[----:B------:R-:W-:Y:S01]  /*e910*/  BSSY B0, `(.L_x_402) ;  /* 0x000000d000007945 */ /* 0x000fe20003800000 */
[----:B0-----:R-:W-:-:S05]  /*e920*/  MOV R9, UR14 ;  /* 0x0000000e00097c02 */ /* 0x001fca0008000f00 */
[----:B------:R-:W-:-:S04]  /*e930*/  IMAD.WIDE.U32 R2, R9, 0x180, R2 ;  /* 0x0000018009027825 */ /* 0x000fc800078e0002 */
[----:B--2---:R-:W-:-:S04]  /*e940*/  IMAD.U32 R6, R15, 0x10000, RZ ;  /* 0x000100000f067824 */ /* 0x004fc800078e00ff */
[----:B------:R-:W-:-:S04]  /*e950*/  FMUL R7, R6, UR22 ;  /* 0x0000001606077c20 */ /* 0x000fc80008400000 */
[----:B------:R-:W-:-:S05]  /*e960*/  FFMA R7, R24, UR11, R7 ;  /* 0x0000000b18077c23 */ /* 0x000fca0008000007 */
[----:B------:R-:W-:Y:S01]  /*e970*/  F2FP.BF16.F32.PACK_AB R6, RZ, R7 ;  /* 0x00000007ff06723e */ /* 0x000fe200000010ff */
[----:B------:R-:W-:-:S03]  /*e980*/  VIADD R7, R3, UR4 ;  /* 0x0000000403077c36 */ /* 0x000fc60008000000 */
[----:B------:R-:W-:Y:S01]  /*e990*/  PRMT R9, R6, 0x7610, R9 ;  /* 0x0000761006097816 */ /* 0x000fe20000000009 */
[----:B------:R-:W-:-:S05]  /*e9a0*/  @P2 IMAD.MOV.U32 R6, RZ, RZ, R2 ;  /* 0x000000ffff062224 */ /* 0x000fca00078e0002 */
[----:B------:R0:W-:Y:S01]  /*e9b0*/  @P2 STG.E.U16 desc[UR20][R6.64], R9 ;  /* 0x0000000906002986 */ /* 0x0001e2000c101514 */
[----:B------:R-:W-:Y:S05]  /*e9c0*/  @!P3 BRA `(.L_x_403) ;  /* 0x000000000004b947 */ /* 0x000fea0003800000 */
[----:B------:R1:W5:Y:S02]  /*e9d0*/  LDG.E.LTC128B.U16 R15, desc[UR20][R4.64+0x2] ;  /* 0x00000214040f7981 */ /* 0x000364000c1e1520 */
.L_x_403:
[----:B------:R-:W-:Y:S05]  /*e9e0*/  BSYNC B0 ;  /* 0x0000000000007941 */ /* 0x000fea0003800000 */
.L_x_402:
[----:B0-----:R-:W-:Y:S01]  /*e9f0*/  IMAD.WIDE.U32 R8, R8, R17, UR12 ;  /* 0x0000000c08087e25 */ /* 0x001fe2000f8e0011 */
[----:B------:R-:W-:Y:S01]  /*ea00*/  ISETP.GT.AND P1, PT, R14, 0xc8, PT ;  /* 0x000000c80e00780c */ /* 0x000fe20003f24270 */
[----:B------:R-:W-:Y:S02]  /*ea10*/  BSSY B0, `(.L_x_404) ;  /* 0x000000f000007945 */ /* 0x000fe40003800000 */
[----:B-----5:R-:W-:Y:S01]  /*ea20*/  IMAD.U32 R12, R15, 0x10000, RZ ;  /* 0x000100000f0c7824 */ /* 0x020fe200078e00ff */
[----:B------:R-:W-:Y:S02]  /*ea30*/  IADD3 R10, P2, R10, R8, RZ ;  /* 0x000000080a0a7210 */ /* 0x000fe40007f5e0ff */
[----:B------:R-:W-:Y:S01]  /*ea40*/  ISETP.GT.AND P4, PT, R0, RZ, P1 ;  /* 0x000000ff0000720c */ /* 0x000fe20000f84270 */
[----:B------:R-:W-:Y:S01]  /*ea50*/  FMUL R12, R12, UR22 ;  /* 0x000000160c0c7c20 */ /* 0x000fe20008400000 */
[----:B------:R-:W-:Y:S01]  /*ea60*/  IADD3.X R9, R11, R13, R9, P2, !PT ;  /* 0x0000000d0b097210 */ /* 0x000fe200017fe409 */
[----:B------:R-:W-:Y:S01]  /*ea70*/  @P3 IMAD.MOV.U32 R11, RZ, RZ, R7 ;  /* 0x000000ffff0b3224 */ /* 0x000fe200078e0007 */
[----:B------:R-:W-:Y:S01]  /*ea80*/  LEA R8, P2, R10, UR18, 0x1 ;  /* 0x000000120a087c11 */ /* 0x000fe2000f8408ff */
[----:B------:R-:W-:-:S03]  /*ea90*/  FFMA R12, R25, UR11, R12 ;  /* 0x0000000b190c7c23 */ /* 0x000fc6000800000c */
[----:B------:R-:W-:Y:S01]  /*eaa0*/  LEA.HI.X R9, R10, UR19, R9, 0x1, P2 ;  /* 0x000000130a097c11 */ /* 0x000fe200090f0c09 */
[----:B------:R-:W-:Y:S01]  /*eab0*/  @P3 IMAD.MOV.U32 R10, RZ, RZ, R2 ;  /* 0x000000ffff0a3224 */ /* 0x000fe200078e0002 */
[----:B------:R-:W-:-:S05]  /*eac0*/  F2FP.BF16.F32.PACK_AB R12, RZ, R12 ;  /* 0x0000000cff0c723e */ /* 0x000fca00000010ff */
[----:B------:R0:W-:Y:S01]  /*ead0*/  @P3 STG.E.U16 desc[UR20][R10.64+0x2], R12 ;  /* 0x0000020c0a003986 */ /* 0x0001e2000c101514 */
[----:B------:R-:W-:Y:S05]  /*eae0*/  @!P4 BRA `(.L_x_405) ;  /* 0x000000000004c947 */ /* 0x000fea0003800000 */
[----:B------:R2:W5:Y:S02]  /*eaf0*/  LDG.E.LTC128B.U16 R15, desc[UR20][R8.64] ;  /* 0x00000014080f7981 */ /* 0x000564000c1e1520 */
.L_x_405:
[----:B------:R-:W-:Y:S05]  /*eb00*/  BSYNC B0 ;  /* 0x0000000000007941 */ /* 0x000fea0003800000 */
.L_x_404:
[----:B0----5:R-:W-:Y:S01]  /*eb10*/  SHF.L.U32 R10, R15, 0x10, RZ ;  /* 0x000000100f0a7819 */ /* 0x021fe200000006ff */
[----:B------:R-:W-:Y:S01]  /*eb20*/  BSSY B0, `(.L_x_406) ;  /* 0x000000a000007945 */ /* 0x000fe20003800000 */
[----:B------:R-:W-:-:S03]  /*eb30*/  ISETP.GT.AND P3, PT, R0, 0x1, P1 ;  /* 0x000000010000780c */ /* 0x000fc60000f64270 */
[----:B------:R-:W-:Y:S01]  /*eb40*/  FMUL R11, R10, UR22 ;  /* 0x000000160a0b7c20 */ /* 0x000fe20008400000 */
[----:B------:R-:W-:-:S03]  /*eb50*/  IADD3 R10, P2, R2, UR8, RZ ;  /* 0x00000008020a7c10 */ /* 0x000fc6000ff5e0ff */
[----:B------:R-:W-:-:S05]  /*eb60*/  FFMA R11, R26, UR11, R11 ;  /* 0x0000000b1a0b7c23 */ /* 0x000fca000800000b */
[----:B------:R-:W-:Y:S02]  /*eb70*/  F2FP.BF16.F32.PACK_AB R12, RZ, R11 ;  /* 0x0000000bff0c723e */ /* 0x000fe400000010ff */
[----:B------:R-:W-:-:S05]  /*eb80*/  IADD3.X R11, R7, UR5, RZ, P2, !PT ;  /* 0x00000005070b7c10 */ /* 0x000fca00097fe4ff */
[----:B------:R0:W-:Y:S01]  /*eb90*/  @P4 STG.E.U16 desc[UR20][R10.64], R12 ;  /* 0x0000000c0a004986 */ /* 0x0001e2000c101514 */
[----:B------:R-:W-:Y:S05]  /*eba0*/  @!P3 BRA `(.L_x_407) ;  /* 0x000000000004b947 */ /* 0x000fea0003800000 */
[----:B------:R3:W5:Y:S02]  /*ebb0*/  LDG.E.LTC128B.U16 R15, desc[UR20][R8.64+0x2] ;  /* 0x00000214080f7981 */ /* 0x000764000c1e1520 */
.L_x_407:
[----:B------:R-:W-:Y:S05]  /*ebc0*/  BSYNC B0 ;  /* 0x0000000000007941 */ /* 0x000fea0003800000 */
.L_x_406:
        /* <DEDUP_REMOVED lines=9> */
.L_x_409:
[----:B------:R-:W-:Y:S05]  /*ec60*/  BSYNC B0 ;  /* 0x0000000000007941 */ /* 0x000fea0003800000 */
.L_x_408:
[----:B0----5:R-:W-:Y:S01]  /*ec70*/  IMAD.U32 R12, R15, 0x10000, RZ ;  /* 0x000100000f0c7824 */ /* 0x021fe200078e00ff */
[----:B------:R-:W-:Y:S01]  /*ec80*/  ISETP.GT.AND P3, PT, R0, 0x9, P0 ;  /* 0x000000090000780c */ /* 0x000fe20000764270 */
[----:B------:R-:W-:Y:S02]  /*ec90*/  BSSY B0, `(.L_x_410) ;  /* 0x000000a000007945 */ /* 0x000fe40003800000 */
        /* <DEDUP_REMOVED lines=9> */
.L_x_411:
[----:B------:R-:W-:Y:S05]  /*ed30*/  BSYNC B0 ;  /* 0x0000000000007941 */ /* 0x000fea0003800000 */
.L_x_410:
[----:B0----5:R-:W-:Y:S01]  /*ed40*/  IMAD.U32 R12, R15, 0x10000, RZ ;  /* 0x000100000f0c7824 */ /* 0x021fe200078e00ff */
[----:B------:R-:W-:Y:S01]  /*ed50*/  ISETP.GT.AND P4, PT, R0, 0x8, P1 ;  /* 0x000000080000780c */ /* 0x000fe20000f84270 */
[----:B------:R-:W-:Y:S01]  /*ed60*/  @P3 IMAD.MOV.U32 R13, RZ, RZ, R7 ;  /* 0x000000ffff0d3224 */ /* 0x000fe200078e0007 */
[----:B------:R-:W-:Y:S01]  /*ed70*/  BSSY B0, `(.L_x_412) ;  /* 0x0000009000007945 */ /* 0x000fe20003800000 */
[----:B------:R-:W-:-:S04]  /*ed80*/  FMUL R12, R12, UR22 ;  /* 0x000000160c0c7c20 */ /* 0x000fc80008400000 */
[----:B------:R-:W-:-:S05]  /*ed90*/  FFMA R12, R29, UR11, R12 ;  /* 0x0000000b1d0c7c23 */ /* 0x000fca000800000c */
[----:B------:R-:W-:-:S04]  /*eda0*/  F2FP.BF16.F32.PACK_AB R12, RZ, R12 ;  /* 0x0000000cff0c723e */ /* 0x000fc800000010ff */
[----:B------:R-:W-:Y:S02]  /*edb0*/  PRMT R14, R12, 0x7610, R14 ;  /* 0x000076100c0e7816 */ /* 0x000fe4000000000e */
[----:B------:R-:W-:-:S05]  /*edc0*/  @P3 MOV R12, R2 ;  /* 0x00000002000c3202 */ /* 0x000fca0000000f00 */
[----:B------:R0:W-:Y:S01]  /*edd0*/  @P3 STG.E.U16 desc[UR20][R12.64+0x12], R14 ;  /* 0x0000120e0c003986 */ /* 0x0001e2000c101514 */
[----:B------:R-:W-:Y:S05]  /*ede0*/  @!P4 BRA `(.L_x_413) ;  /* 0x000000000004c947 */ /* 0x000fea0003800000 */
[----:B------:R0:W5:Y:S02]  /*edf0*/  LDG.E.LTC128B.U16 R15, desc[UR20][R8.64+0x10] ;  /* 0x00001014080f7981 */ /* 0x000164000c1e1520 */
.L_x_413:
[----:B------:R-:W-:Y:S05]  /*ee00*/  BSYNC B0 ;  /* 0x0000000000007941 */ /* 0x000fea0003800000 */
.L_x_412:
        /* <DEDUP_REMOVED lines=9> */
.L_x_415:
[----:B------:R-:W-:Y:S05]  /*eea0*/  BSYNC B0 ;  /* 0x0000000000007941 */ /* 0x000fea0003800000 */
.L_x_414:
        /* <DEDUP_REMOVED lines=9> */
.L_x_417:
[----:B------:R-:W-:Y:S05]  /*ef40*/  BSYNC B0 ;  /* 0x0000000000007941 */ /* 0x000fea0003800000 */
.L_x_416:
[----:B0----5:R-:W-:Y:S01]  /*ef50*/  IMAD.U32 R12, R15, 0x10000, RZ ;  /* 0x000100000f0c7824 */ /* 0x021fe200078e00ff */
[----:B------:R-:W-:Y:S01]  /*ef60*/  ISETP.GT.AND P3, PT, R0, 0x11, P0 ;  /* 0x000000110000780c */ /* 0x000fe20000764270 */
[----:B------:R-:W-:Y:S02]  /*ef70*/  BSSY B0, `(.L_x_418) ;  /* 0x000000a000007945 */ /* 0x000fe40003800000 */
[----:B------:R-:W-:Y:S01]  /*ef80*/  FMUL R13, R12, UR22 ;  /* 0x000000160c0d7c20 */ /* 0x000fe20008400000 */
[----:B------:R-:W-:-:S03]  /*ef90*/  @P4 IMAD.MOV.U32 R12, RZ, RZ, R2 ;  /* 0x000000ffff0c4224 */ /* 0x000fc600078e0002 */
[----:B------:R-:W-:-:S05]  /*efa0*/  FFMA R13, R32, UR11, R13 ;  /* 0x0000000b200d7c23 */ /* 0x000fca000800000d */
[----:B------:R-:W-:-:S04]  /*efb0*/  F2FP.BF16.F32.PACK_AB R13, RZ, R13 ;  /* 0x0000000dff0d723e */ /* 0x000fc800000010ff */
[----:B------:R-:W-:Y:S02]  /*efc0*/  PRMT R14, R13, 0x7610, R14 ;  /* 0x000076100d0e7816 */ /* 0x000fe4000000000e */
[----:B------:R-:W-:-:S05]  /*efd0*/  @P4 MOV R13, R7 ;  /* 0x00000007000d4202 */ /* 0x000fca0000000f00 */
[----:B------:R0:W-:Y:S01]  /*efe0*/  @P4 STG.E.U16 desc[UR20][R12.64+0x20], R14 ;  /* 0x0000200e0c004986 */ /* 0x0001e2000c101514 */
[----:B------:R-:W-:Y:S05]  /*eff0*/  @!P3 BRA `(.L_x_419) ;  /* 0x000000000004b947 */ /* 0x000fea0003800000 */
[----:B------:R0:W5:Y:S02]  /*f000*/  LDG.E.LTC128B.U16 R15, desc[UR20][R4.64+0x22] ;  /* 0x00002214040f7981 */ /* 0x000164000c1e1520 */
.L_x_419:
[----:B------:R-:W-:Y:S05]  /*f010*/  BSYNC B0 ;  /* 0x0000000000007941 */ /* 0x000fea0003800000 */
.L_x_418:
[----:B0----5:R-:W-:Y:S01]  /*f020*/  IMAD.U32 R12, R15, 0x10000, RZ ;  /* 0x000100000f0c7824 */ /* 0x021fe200078e00ff */
[----:B------:R-:W-:Y:S01]  /*f030*/  ISETP.GT.AND P4, PT, R0, 0x10, P1 ;  /* 0x000000100000780c */ /* 0x000fe20000f84270 */
[----:B------:R-:W-:Y:S01]  /*f040*/  @P3 IMAD.MOV.U32 R13, RZ, RZ, R7 ;  /* 0x000000ffff0d3224 */ /* 0x000fe200078e0007 */
[----:B------:R-:W-:Y:S01]  /*f050*/  BSSY B0, `(.L_x_420) ;  /* 0x0000009000007945 */ /* 0x000fe20003800000 */
[----:B------:R-:W-:-:S04]  /*f060*/  FMUL R12, R12, UR22 ;  /* 0x000000160c0c7c20 */ /* 0x000fc80008400000 */
[----:B------:R-:W-:-:S05]  /*f070*/  FFMA R12, R33, UR11, R12 ;  /* 0x0000000b210c7c23 */ /* 0x000fca000800000c */
[----:B------:R-:W-:-:S04]  /*f080*/  F2FP.BF16.F32.PACK_AB R12, RZ, R12 ;  /* 0x0000000cff0c723e */ /* 0x000fc800000010ff */
[----:B------:R-:W-:Y:S01]  /*f090*/  PRMT R14, R12, 0x7610, R14 ;  /* 0x000076100c0e7816 */ /* 0x000fe2000000000e */
[----:B------:R-:W-:-:S05]  /*f0a0*/  @P3 IMAD.MOV.U32 R12, RZ, RZ, R2 ;  /* 0x000000ffff0c3224 */ /* 0x000fca00078e0002 */
[----:B------:R0:W-:Y:S01]  /*f0b0*/  @P3 STG.E.U16 desc[UR20][R12.64+0x22], R14 ;  /* 0x0000220e0c003986 */ /* 0x0001e2000c101514 */
[----:B------:R-:W-:Y:S05]  /*f0c0*/  @!P4 BRA `(.L_x_421) ;  /* 0x000000000004c947 */ /* 0x000fea0003800000 */
[----:B------:R0:W5:Y:S02]  /*f0d0*/  LDG.E.LTC128B.U16 R15, desc[UR20][R8.64+0x20] ;  /* 0x00002014080f7981 */ /* 0x000164000c1e1520 */
.L_x_421:
[----:B------:R-:W-:Y:S05]  /*f0e0*/  BSYNC B0 ;  /* 0x0000000000007941 */ /* 0x000fea0003800000 */
.L_x_420:
        /* <DEDUP_REMOVED lines=9> */
.L_x_423:
[----:B------:R-:W-:Y:S05]  /*f180*/  BSYNC B0 ;  /* 0x0000000000007941 */ /* 0x000fea0003800000 */
.L_x_422:
        /* <DEDUP_REMOVED lines=9> */
.L_x_425:
[----:B------:R-:W-:Y:S05]  /*f220*/  BSYNC B0 ;  /* 0x0000000000007941 */ /* 0x000fea0003800000 */
.L_x_424:
[----:B0----5:R-:W-:Y:S01]  /*f230*/  SHF.L.U32 R12, R15, 0x10, RZ ;  /* 0x000000100f0c7819 */ /* 0x021fe200000006ff */
[----:B------:R-:W-:Y:S01]  /*f240*/  BSSY B0, `(.L_x_426) ;  /* 0x000000b000007945 */ /* 0x000fe20003800000 */
[----:B------:R-:W-:-:S03]  /*f250*/  ISETP.GT.AND P3, PT, R0, 0x19, P0 ;  /* 0x000000190000780c */ /* 0x000fc60000764270 */
        /* <DEDUP_REMOVED lines=9> */
.L_x_427:
[----:B------:R-:W-:Y:S05]  /*f2f0*/  BSYNC B0 ;  /* 0x0000000000007941 */ /* 0x000fea0003800000 */
.L_x_426:
        /* <DEDUP_REMOVED lines=12> */
.L_x_429:
[----:B------:R-:W-:Y:S05]  /*f3c0*/  BSYNC B0 ;  /* 0x0000000000007941 */ /* 0x000fea0003800000 */
.L_x_428:
        /* <DEDUP_REMOVED lines=9> */
.L_x_431:
[----:B------:R-:W-:Y:S05]  /*f460*/  BSYNC B0 ;  /* 0x0000000000007941 */ /* 0x000fea0003800000 */
.L_x_430:
        /* <DEDUP_REMOVED lines=9> */
.L_x_433:
[----:B------:R-:W-:Y:S05]  /*f500*/  BSYNC B0 ;  /* 0x0000000000007941 */ /* 0x000fea0003800000 */
.L_x_432:
        /* <DEDUP_REMOVED lines=12> */
.L_x_435:
[----:B------:R-:W-:Y:S05]  /*f5d0*/  BSYNC B0 ;  /* 0x0000000000007941 */ /* 0x000fea0003800000 */
.L_x_434:
        /* <DEDUP_REMOVED lines=12> */
.L_x_437:
[----:B------:R-:W-:Y:S05]  /*f6a0*/  BSYNC B0 ;  /* 0x0000000000007941 */ /* 0x000fea0003800000 */
.L_x_436:
        /* <DEDUP_REMOVED lines=9> */
.L_x_439:
[----:B------:R-:W-:Y:S05]  /*f740*/  BSYNC B0 ;  /* 0x0000000000007941 */ /* 0x000fea0003800000 */
.L_x_438:
        /* <DEDUP_REMOVED lines=9> */
.L_x_441:
[----:B------:R-:W-:Y:S05]  /*f7e0*/  BSYNC B0 ;  /* 0x0000000000007941 */ /* 0x000fea0003800000 */
.L_x_440:
        /* <DEDUP_REMOVED lines=12> */
.L_x_443:
[----:B------:R-:W-:Y:S05]  /*f8b0*/  BSYNC B0 ;  /* 0x0000000000007941 */ /* 0x000fea0003800000 */
.L_x_442:
        /* <DEDUP_REMOVED lines=12> */
.L_x_445:
[----:B------:R-:W-:Y:S05]  /*f980*/  BSYNC B0 ;  /* 0x0000000000007941 */ /* 0x000fea0003800000 */
.L_x_444:
        /* <DEDUP_REMOVED lines=9> */
.L_x_447:
[----:B------:R-:W-:Y:S05]  /*fa20*/  BSYNC B0 ;  /* 0x0000000000007941 */ /* 0x000fea0003800000 */
.L_x_446:
        /* <DEDUP_REMOVED lines=9> */
.L_x_449:
[----:B------:R-:W-:Y:S05]  /*fac0*/  BSYNC B0 ;  /* 0x0000000000007941 */ /* 0x000fea0003800000 */
.L_x_448:
        /* <DEDUP_REMOVED lines=12> */
.L_x_451:
[----:B------:R-:W-:Y:S05]  /*fb90*/  BSYNC B0 ;  /* 0x0000000000007941 */ /* 0x000fea0003800000 */
.L_x_450:
        /* <DEDUP_REMOVED lines=12> */
.L_x_453:
[----:B------:R-:W-:Y:S05]  /*fc60*/  BSYNC B0 ;  /* 0x0000000000007941 */ /* 0x000fea0003800000 */
.L_x_452:
[----:B-----5:R-:W-:Y:S01]  /*fc70*/  SHF.L.U32 R11, R15, 0x10, RZ ;  /* 0x000000100f0b7819 */ /* 0x020fe200000006ff */
[----:B------:R-:W-:Y:S01]  /*fc80*/  BSSY B0, `(.L_x_454) ;  /* 0x0000009000007945 */ /* 0x000fe20003800000 */
[----:B------:R-:W-:-:S03]  /*fc90*/  ISETP.GT.AND P3, PT, R0, 0x31, P1 ;  /* 0x000000310000780c */ /* 0x000fc60000f64270 */
[----:B------:R-:W-:-:S04]  /*fca0*/  FMUL R11, R11, UR22 ;  /* 0x000000160b0b7c20 */ /* 0x000fc80008400000 */
[----:B------:R-:W-:-:S05]  /*fcb0*/  FFMA R11, R50, UR11, R11 ;  /* 0x0000000b320b7c23 */ /* 0x000fca000800000b */
[----:B0-----:R-:W-:Y:S02]  /*fcc0*/  F2FP.BF16.F32.PACK_AB R12, RZ, R11 ;  /* 0x0000000bff0c723e */ /* 0x001fe400000010ff */
[----:B------:R-:W-:-:S05]  /*fcd0*/  IADD3.X R11, R7, UR5, RZ, P2, !PT ;  /* 0x00000005070b7c10 */ /* 0x000fca00097fe4ff */
[----:B------:R0:W-:Y:S01]  /*fce0*/  @P4 STG.E.U16 desc[UR20][R10.64+0x60], R12 ;  /* 0x0000600c0a004986 */ /* 0x0001e2000c101514 */
[----:B------:R-:W-:Y:S05]  /*fcf0*/  @!P3 BRA `(.L_x_455) ;  /* 0x000000000004b947 */ /* 0x000fea0003800000 */
[----:B------:R0:W5:Y:S02]  /*fd00*/  LDG.E.LTC128B.U16 R15, desc[UR20][R8.64+0x62] ;  /* 0x00006214080f7981 */ /* 0x000164000c1e1520 */
.L_x_455:
[----:B------:R-:W-:Y:S05]  /*fd10*/  BSYNC B0 ;  /* 0x0000000000007941 */ /* 0x000fea0003800000 */
.L_x_454:
[----:B0----5:R-:W-:Y:S01]  /*fd20*/  IMAD.U32 R12, R15, 0x10000, RZ ;  /* 0x000100000f0c7824 */ /* 0x021fe200078e00ff */
[----:B------:R-:W-:Y:S01]  /*fd30*/  ISETP.GT.AND P2, PT, R0, 0x38, P0 ;  /* 0x000000380000780c */ /* 0x000fe20000744270 */
[----:B------:R-:W-:Y:S02]  /*fd40*/  BSSY B0, `(.L_x_456) ;  /* 0x000000a000007945 */ /* 0x000fe40003800000 */
        /* <DEDUP_REMOVED lines=9> */
.L_x_457:
[----:B------:R-:W-:Y:S05]  /*fde0*/  BSYNC B0 ;  /* 0x0000000000007941 */ /* 0x000fea0003800000 */
.L_x_456:
        /* <DEDUP_REMOVED lines=12> */
.L_x_459:
[----:B------:R-:W-:Y:S05]  /*feb0*/  BSYNC B0 ;  /* 0x0000000000007941 */ /* 0x000fea0003800000 */
.L_x_458:
        /* <DEDUP_REMOVED lines=12> */
.L_x_461:
[----:B------:R-:W-:Y:S05]  /*ff80*/  BSYNC B0 ;  /* 0x0000000000007941 */ /* 0x000fea0003800000 */
.L_x_460:
[----:B0----5:R-:W-:Y:S01]  /*ff90*/  IMAD.U32 R12, R15, 0x10000, RZ ;  /* 0x000100000f0c7824 */ /* 0x021fe200078e00ff */
[----:B------:R-:W-:Y:S01]  /*ffa0*/  ISETP.GT.AND P3, PT, R0, 0x39, P1 ;  /* 0x000000390000780c */ /* 0x000fe20000f64270 */
[----:B------:R-:W-:Y:S02]  /*ffb0*/  BSSY B0, `(.L_x_462) ;  /* 0x000000a000007945 */ /* 0x000fe40003800000 */
[----:B------:R-:W-:Y:S01]  /*ffc0*/  FMUL R13, R12, UR22 ;  /* 0x000000160c0d7c20 */ /* 0x000fe20008400000 */
[----:B------:R-:W-:-:S03]  /*ffd0*/  VIADD R12, R2, UR8 ;  /* 0x00000008020c7c36 */ /* 0x000fc60008000000 */
[----:B------:R-:W-:-:S05]  /*ffe0*/  FFMA R13, R54, UR11, R13 ;  /* 0x0000000b360d7c23 */ /* 0x000fca000800000d */
[----:B------:R-:W-:-:S04]  /*fff0*/  F2FP.BF16.F32.PACK_AB R13, RZ, R13 ;  /* 0x0000000dff0d723e */ /* 0x000fc800000010ff */
[----:B------:R-:W-:Y:S02]  /*10000*/  PRMT R14, R13, 0x7610, R14 ;  /* 0x000076100d0e7816 */ /* 0x000fe4000000000e */
[----:B------:R-:W-:-:S05]  /*10010*/  @P2 MOV R13, R11 ;  /* 0x0000000b000d2202 */ /* 0x000fca0000000f00 */
[----:B------:R0:W-:Y:S01]  /*10020*/  @P2 STG.E.U16 desc[UR20][R12.64+0x70], R14 ;  /* 0x0000700e0c002986 */ /* 0x0001e2000c101514 */
[----:B------:R-:W-:Y:S05]  /*10030*/  @!P3 BRA `(.L_x_463) ;  /* 0x000000000004b947 */ /* 0x000fea0003800000 */
[----:B------:R0:W5:Y:S02]  /*10040*/  LDG.E.LTC128B.U16 R15, desc[UR20][R8.64+0x72] ;  /* 0x00007214080f7981 */ /* 0x000164000c1e1520 */
.L_x_463:
[----:B------:R-:W-:Y:S05]  /*10050*/  BSYNC B0 ;  /* 0x0000000000007941 */ /* 0x000fea0003800000 */
.L_x_462:
        /* <DEDUP_REMOVED lines=12> */
.L_x_465:
[----:B------:R-:W-:Y:S05]  /*10120*/  BSYNC B0 ;  /* 0x0000000000007941 */ /* 0x000fea0003800000 */
.L_x_464:
        /* <DEDUP_REMOVED lines=12> */
.L_x_467:
[----:B------:R-:W-:Y:S05]  /*101f0*/  BSYNC B0 ;  /* 0x0000000000007941 */ /* 0x000fea0003800000 */
.L_x_466:
        /* <DEDUP_REMOVED lines=12> */
.L_x_469:
[----:B------:R-:W-:Y:S05]  /*102c0*/  BSYNC B0 ;  /* 0x0000000000007941 */ /* 0x000fea0003800000 */
.L_x_468:
        /* <DEDUP_REMOVED lines=12> */
.L_x_471:
[----:B------:R-:W-:Y:S05]  /*10390*/  BSYNC B0 ;  /* 0x0000000000007941 */ /* 0x000fea0003800000 */
.L_x_470:
        /* <DEDUP_REMOVED lines=12> */
.L_x_473:
[----:B------:R-:W-:Y:S05]  /*10460*/  BSYNC B0 ;  /* 0x0000000000007941 */ /* 0x000fea0003800000 */
.L_x_472:
        /* <DEDUP_REMOVED lines=12> */
.L_x_475:
[----:B------:R-:W-:Y:S05]  /*10530*/  BSYNC B0 ;  /* 0x0000000000007941 */ /* 0x000fea0003800000 */
.L_x_474:
        /* <DEDUP_REMOVED lines=12> */
.L_x_477:
[----:B------:R-:W-:Y:S05]  /*10600*/  BSYNC B0 ;  /* 0x0000000000007941 */ /* 0x000fea0003800000 */
.L_x_476:
        /* <DEDUP_REMOVED lines=12> */
.L_x_479:
[----:B------:R-:W-:Y:S05]  /*106d0*/  BSYNC B0 ;  /* 0x0000000000007941 */ /* 0x000fea0003800000 */
.L_x_478:
        /* <DEDUP_REMOVED lines=12> */
.L_x_481:
[----:B------:R-:W-:Y:S05]  /*107a0*/  BSYNC B0 ;  /* 0x0000000000007941 */ /* 0x000fea0003800000 */
.L_x_480:
        /* <DEDUP_REMOVED lines=12> */
.L_x_483:
[----:B------:R-:W-:Y:S05]  /*10870*/  BSYNC B0 ;  /* 0x0000000000007941 */ /* 0x000fea0003800000 */
.L_x_482:
        /* <DEDUP_REMOVED lines=12> */
.L_x_485:
[----:B------:R-:W-:Y:S05]  /*10940*/  BSYNC B0 ;  /* 0x0000000000007941 */ /* 0x000fea0003800000 */
.L_x_484:
        /* <DEDUP_REMOVED lines=12> */
.L_x_487:
[----:B------:R-:W-:Y:S05]  /*10a10*/  BSYNC B0 ;  /* 0x0000000000007941 */ /* 0x000fea0003800000 */
.L_x_486:
        /* <DEDUP_REMOVED lines=12> */
.L_x_489:
[----:B------:R-:W-:Y:S05]  /*10ae0*/  BSYNC B0 ;  /* 0x0000000000007941 */ /* 0x000fea0003800000 */
.L_x_488:
        /* <DEDUP_REMOVED lines=12> */
.L_x_491:
[----:B------:R-:W-:Y:S05]  /*10bb0*/  BSYNC B0 ;  /* 0x0000000000007941 */ /* 0x000fea0003800000 */
.L_x_490:
        /* <DEDUP_REMOVED lines=12> */
.L_x_493:
[----:B------:R-:W-:Y:S05]  /*10c80*/  BSYNC B0 ;  /* 0x0000000000007941 */ /* 0x000fea0003800000 */
.L_x_492:
        /* <DEDUP_REMOVED lines=12> */
.L_x_495:
[----:B------:R-:W-:Y:S05]  /*10d50*/  BSYNC B0 ;  /* 0x0000000000007941 */ /* 0x000fea0003800000 */
.L_x_494:
        /* <DEDUP_REMOVED lines=12> */
.L_x_497:
[----:B------:R-:W-:Y:S05]  /*10e20*/  BSYNC B0 ;  /* 0x0000000000007941 */ /* 0x000fea0003800000 */
.L_x_496:
        /* <DEDUP_REMOVED lines=12> */
.L_x_499:
[----:B------:R-:W-:Y:S05]  /*10ef0*/  BSYNC B0 ;  /* 0x0000000000007941 */ /* 0x000fea0003800000 */
.L_x_498:
        /* <DEDUP_REMOVED lines=12> */
.L_x_501:
[----:B------:R-:W-:Y:S05]  /*10fc0*/  BSYNC B0 ;  /* 0x0000000000007941 */ /* 0x000fea0003800000 */
.L_x_500:
        /* <DEDUP_REMOVED lines=12> */
.L_x_503:
[----:B------:R-:W-:Y:S05]  /*11090*/  BSYNC B0 ;  /* 0x0000000000007941 */ /* 0x000fea0003800000 */
.L_x_502:
        /* <DEDUP_REMOVED lines=12> */
.L_x_505:
[----:B------:R-:W-:Y:S05]  /*11160*/  BSYNC B0 ;  /* 0x0000000000007941 */ /* 0x000fea0003800000 */
.L_x_504:
        /* <DEDUP_REMOVED lines=12> */
.L_x_507:
[----:B------:R-:W-:Y:S05]  /*11230*/  BSYNC B0 ;  /* 0x0000000000007941 */ /* 0x000fea0003800000 */
.L_x_506:
        /* <DEDUP_REMOVED lines=12> */
.L_x_509:
[----:B------:R-:W-:Y:S05]  /*11300*/  BSYNC B0 ;  /* 0x0000000000007941 */ /* 0x000fea0003800000 */
.L_x_508:
[----:B0----5:R-:W-:Y:S01]  /*11310*/  IMAD.U32 R12, R15, 0x10000, RZ ;  /* 0x000100000f0c7824 */ /* 0x021fe200078e00ff */
[----:B------:R-:W-:Y:S01]  /*11320*/  ISETP.GT.AND P3, PT, R0, 0x69, P1 ;  /* 0x000000690000780c */ /* 0x000fe20000f64270 */
[----:B------:R-:W-:Y:S02]  /*11330*/  BSSY B0, `(.L_x_510) ;  /* 0x000000a000007945 */ /* 0x000fe40003800000 */
[----:B------:R-:W-:Y:S01]  /*11340*/  FMUL R13, R12, UR22 ;  /* 0x000000160c0d7c20 */ /* 0x000fe20008400000 */
[----:B------:R-:W-:-:S03]  /*11350*/  IADD3 R12, R2, UR8, RZ ;  /* 0x00000008020c7c10 */ /* 0x000fc6000fffe0ff */
[----:B------:R-:W-:-:S05]  /*11360*/  FFMA R13, R78, UR11, R13 ;  /* 0x0000000b4e0d7c23 */ /* 0x000fca000800000d */
[----:B------:R-:W-:-:S04]  /*11370*/  F2FP.BF16.F32.PACK_AB R13, RZ, R13 ;  /* 0x0000000dff0d723e */ /* 0x000fc800000010ff */
[----:B------:R-:W-:Y:S01]  /*11380*/  PRMT R14, R13, 0x7610, R14 ;  /* 0x000076100d0e7816 */ /* 0x000fe2000000000e */
[----:B------:R-:W-:-:S05]  /*11390*/  @P2 IMAD.MOV.U32 R13, RZ, RZ, R11 ;  /* 0x000000ffff0d2224 */ /* 0x000fca00078e000b */
[----:B------:R0:W-:Y:S01]  /*113a0*/  @P2 STG.E.U16 desc[UR20][R12.64+0xd0], R14 ;  /* 0x0000d00e0c002986 */ /* 0x0001e2000c101514 */
[----:B------:R-:W-:Y:S05]  /*113b0*/  @!P3 BRA `(.L_x_511) ;  /* 0x000000000004b947 */ /* 0x000fea0003800000 */
[----:B------:R0:W5:Y:S02]  /*113c0*/  LDG.E.LTC128B.U16 R15, desc[UR20][R8.64+0xd2] ;  /* 0x0000d214080f7981 */ /* 0x000164000c1e1520 */
.L_x_511:
[----:B------:R-:W-:Y:S05]  /*113d0*/  BSYNC B0 ;  /* 0x0000000000007941 */ /* 0x000fea0003800000 */
.L_x_510:
        /* <DEDUP_REMOVED lines=12> */
.L_x_513:
[----:B------:R-:W-:Y:S05]  /*114a0*/  BSYNC B0 ;  /* 0x0000000000007941 */ /* 0x000fea0003800000 */
.L_x_512:
        /* <DEDUP_REMOVED lines=12> */
.L_x_515:
[----:B------:R-:W-:Y:S05]  /*11570*/  BSYNC B0 ;  /* 0x0000000000007941 */ /* 0x000fea0003800000 */
.L_x_514:
[----:B0----5:R-:W-:Y:S01]  /*11580*/  IMAD.U32 R12, R15, 0x10000, RZ ;  /* 0x000100000f0c7824 */ /* 0x021fe200078e00ff */
[----:B------:R-:W-:Y:S01]  /*11590*/  @P3 MOV R13, R7 ;  /* 0x00000007000d3202 */ /* 0x000fe20000000f00 */
[----:B------:R-:W-:Y:S01]  /*115a0*/  BSSY B0, `(.L_x_516) ;  /* 0x000000a000007945 */ /* 0x000fe20003800000 */
[----:B------:R-:W-:Y:S01]  /*115b0*/  ISETP.GT.AND P2, PT, R0, 0x70, P1 ;  /* 0x000000700000780c */ /* 0x000fe20000f44270 */
        /* <DEDUP_REMOVED lines=8> */
.L_x_517:
[----:B------:R-:W-:Y:S05]  /*11640*/  BSYNC B0 ;  /* 0x0000000000007941 */ /* 0x000fea0003800000 */
.L_x_516:
[----:B0----5:R-:W-:Y:S01]  /*11650*/  IMAD.U32 R12, R15, 0x10000, RZ ;  /* 0x000100000f0c7824 */ /* 0x021fe200078e00ff */
[----:B------:R-:W-:Y:S01]  /*11660*/  ISETP.GT.AND P3, PT, R0, 0x71, P1 ;  /* 0x000000710000780c */ /* 0x000fe20000f64270 */
[----:B------:R-:W-:Y:S02]  /*11670*/  BSSY B0, `(.L_x_518) ;  /* 0x000000a000007945 */ /* 0x000fe40003800000 */
[----:B------:R-:W-:Y:S01]  /*11680*/  FMUL R13, R12, UR22 ;  /* 0x000000160c0d7c20 */ /* 0x000fe20008400000 */
[----:B------:R-:W-:-:S03]  /*11690*/  VIADD R12, R2, UR8 ;  /* 0x00000008020c7c36 */ /* 0x000fc60008000000 */
[----:B------:R-:W-:-:S05]  /*116a0*/  FFMA R13, R82, UR11, R13 ;  /* 0x0000000b520d7c23 */ /* 0x000fca000800000d */
[----:B------:R-:W-:-:S04]  /*116b0*/  F2FP.BF16.F32.PACK_AB R13, RZ, R13 ;  /* 0x0000000dff0d723e */ /* 0x000fc800000010ff */
[----:B------:R-:W-:Y:S01]  /*116c0*/  PRMT R14, R13, 0x7610, R14 ;  /* 0x000076100d0e7816 */ /* 0x000fe2000000000e */
[----:B------:R-:W-:-:S05]  /*116d0*/  @P2 IMAD.MOV.U32 R13, RZ, RZ, R11 ;  /* 0x000000ffff0d2224 */ /* 0x000fca00078e000b */
[----:B------:R0:W-:Y:S01]  /*116e0*/  @P2 STG.E.U16 desc[UR20][R12.64+0xe0], R14 ;  /* 0x0000e00e0c002986 */ /* 0x0001e2000c101514 */
[----:B------:R-:W-:Y:S05]  /*116f0*/  @!P3 BRA `(.L_x_519) ;  /* 0x000000000004b947 */ /* 0x000fea0003800000 */
[----:B------:R0:W5:Y:S02]  /*11700*/  LDG.E.LTC128B.U16 R15, desc[UR20][R8.64+0xe2] ;  /* 0x0000e214080f7981 */ /* 0x000164000c1e1520 */
.L_x_519:
[----:B------:R-:W-:Y:S05]  /*11710*/  BSYNC B0 ;  /* 0x0000000000007941 */ /* 0x000fea0003800000 */
.L_x_518:
[----:B0----5:R-:W-:Y:S01]  /*11720*/  IMAD.U32 R12, R15, 0x10000, RZ ;  /* 0x000100000f0c7824 */ /* 0x021fe200078e00ff */
[----:B------:R-:W-:Y:S01]  /*11730*/  ISETP.GT.AND P2, PT, R0, 0x78, P0 ;  /* 0x000000780000780c */ /* 0x000fe20000744270 */
[----:B------:R-:W-:Y:S02]  /*11740*/  BSSY B0, `(.L_x_520) ;  /* 0x000000a000007945 */ /* 0x000fe40003800000 */
[----:B------:R-:W-:-:S04]  /*11750*/  FMUL R12, R12, UR22 ;  /* 0x000000160c0c7c20 */ /* 0x000fc80008400000 */
[----:B------:R-:W-:-:S05]  /*11760*/  FFMA R12, R83, UR11, R12 ;  /* 0x0000000b530c7c23 */ /* 0x000fca000800000c */
[----:B------:R-:W-:Y:S02]  /*11770*/  F2FP.BF16.F32.PACK_AB R13, RZ, R12 ;  /* 0x0000000cff0d723e */ /* 0x000fe400000010ff */
[----:B------:R-:W-:Y:S02]  /*11780*/  IADD3 R12, R2, UR8, RZ ;  /* 0x00000008020c7c10 */ /* 0x000fe4000fffe0ff */
[----:B------:R-:W-:Y:S01]  /*11790*/  PRMT R14, R13, 0x7610, R14 ;  /* 0x000076100d0e7816 */ /* 0x000fe2000000000e */
[----:B------:R-:W-:-:S05]  /*117a0*/  @P3 IMAD.MOV.U32 R13, RZ, RZ, R11 ;  /* 0x000000ffff0d3224 */ /* 0x000fca00078e000b */
[----:B------:R0:W-:Y:S01]  /*117b0*/  @P3 STG.E.U16 desc[UR20][R12.64+0xe2], R14 ;  /* 0x0000e20e0c003986 */ /* 0x0001e2000c101514 */
[----:B------:R-:W-:Y:S05]  /*117c0*/  @!P2 BRA `(.L_x_521) ;  /* 0x000000000004a947 */ /* 0x000fea0003800000 */
[----:B------:R0:W5:Y:S02]  /*117d0*/  LDG.E.LTC128B.U16 R15, desc[UR20][R4.64+0xf0] ;  /* 0x0000f014040f7981 */ /* 0x000164000c1e1520 */
.L_x_521:
[----:B------:R-:W-:Y:S05]  /*117e0*/  BSYNC B0 ;  /* 0x0000000000007941 */ /* 0x000fea0003800000 */
.L_x_520:
        /* <DEDUP_REMOVED lines=12> */
.L_x_523:
[----:B------:R-:W-:Y:S05]  /*118b0*/  BSYNC B0 ;  /* 0x0000000000007941 */ /* 0x000fea0003800000 */
.L_x_522:
[----:B01--45:R-:W-:Y:S01]  /*118c0*/  SHF.L.U32 R4, R15, 0x10, RZ ;  /* 0x000000100f047819 */ /* 0x033fe200000006ff */
[----:B------:R-:W-:Y:S01]  /*118d0*/  @P0 IMAD.MOV.U32 R6, RZ, RZ, R2 ;  /* 0x000000ffff060224 */ /* 0x000fe200078e0002 */
        /* <DEDUP_REMOVED lines=8> */
.L_x_525:
[----:B------:R-:W-:Y:S05]  /*11960*/  BSYNC B0 ;  /* 0x0000000000007941 */ /* 0x000fea0003800000 */
.L_x_524:
        /* <DEDUP_REMOVED lines=12> */
.L_x_527:
[----:B------:R-:W-:Y:S05]  /*11a30*/  BSYNC B0 ;  /* 0x0000000000007941 */ /* 0x000fea0003800000 */
.L_x_526:
[----:B-----5:R-:W-:Y:S01]  /*11a40*/  SHF.L.U32 R15, R15, 0x10, RZ ;  /* 0x000000100f0f7819 */ /* 0x020fe200000006ff */
[----:B------:R-:W-:-:S04]  /*11a50*/  VIADD R2, R2, UR8 ;  /* 0x0000000802027c36 */ /* 0x000fc80008000000 */
[----:B0-----:R-:W-:-:S04]  /*11a60*/  FMUL R0, R15, UR22 ;  /* 0x000000160f007c20 */ /* 0x001fc80008400000 */
[----:B------:R-:W-:Y:S01]  /*11a70*/  FFMA R0, R87, UR11, R0 ;  /* 0x0000000b57007c23 */ /* 0x000fe20008000000 */
[----:B------:R-:W-:Y:S06]  /*11a80*/  @!P1 EXIT ;  /* 0x000000000000994d */ /* 0x000fec0003800000 */
[----:B------:R-:W-:Y:S01]  /*11a90*/  F2FP.BF16.F32.PACK_AB R0, RZ, R0 ;  /* 0x00000000ff00723e */ /* 0x000fe200000010ff */
[----:B------:R-:W-:-:S05]  /*11aa0*/  IMAD.MOV.U32 R3, RZ, RZ, R11 ;  /* 0x000000ffff037224 */ /* 0x000fca00078e000b */
[----:B------:R-:W-:Y:S01]  /*11ab0*/  STG.E.U16 desc[UR20][R2.64+0xf2], R0 ;  /* 0x0000f20002007986 */ /* 0x000fe2000c101514 */
[----:B------:R-:W-:Y:S05]  /*11ac0*/  EXIT ;  /* 0x000000000000794d */ /* 0x000fea0003800000 */
.L_x_25:
[----:B------:R-:W2:Y:S01]  /*11ad0*/  LDL.LU R7, [R1+0x8] ;  /* 0x0000080001077983 */ /* 0x000ea20000300800 */
[----:B------:R-:W-:-:S03]  /*11ae0*/  ULDC.64 UR6, c[0x0][0x650] ;  /* 0x0001940000067ab9 */ /* 0x000fc60000000a00 */
[----:B------:R-:W3:Y:S04]  /*11af0*/  LDL.LU R6, [R1+0xc] ;  /* 0x00000c0001067983 */ /* 0x000ee80000300800 */
[----:B------:R-:W4:Y:S04]  /*11b00*/  LDL.LU R8, [R1+0x18] ;  /* 0x0000180001087983 */ /* 0x000f280000300800 */
[----:B------:R-:W5:Y:S04]  /*11b10*/  LDL.LU R252, [R1+0x4c] ;  /* 0x00004c0001fc7983 */ /* 0x000f680000300800 */
        /* <DEDUP_REMOVED lines=35> */
[----:B------:R-:W5:Y:S01]  /*11d50*/  LDL.LU R232, [R1+0xdc] ;  /* 0x0000dc0001e87983 */ /* 0x000f620000300800 */
[----:B------:R-:W-:-:S03]  /*11d60*/  LEA R2, P2, R4, UR6, 0x1 ;  /* 0x0000000604027c11 */ /* 0x000fc6000f8408ff */
[----:B------:R-:W5:Y:S04]  /*11d70*/  LDL.LU R231, [R1+0xe0] ;  /* 0x0000e00001e77983 */ /* 0x000f680000300800 */
[----:B------:R-:W5:Y:S04]  /*11d80*/  LDL.LU R233, [R1+0xe4] ;  /* 0x0000e40001e97983 */ /* 0x000f680000300800 */
[----:B------:R-:W5:Y:S04]  /*11d90*/  LDL.LU R234, [R1+0xe8] ;  /* 0x0000e80001ea7983 */ /* 0x000f680000300800 */
[----:B------:R-:W5:Y:S01]  /*11da0*/  LDL.LU R235, [R1+0xec] ;  /* 0x0000ec0001eb7983 */ /* 0x000f620000300800 */
[----:B------:R-:W-:-:S03]  /*11db0*/  LEA.HI.X R3, R4, UR7, R3, 0x1, P2 ;  /* 0x0000000704037c11 */ /* 0x000fc600090f0c03 */
[----:B------:R-:W5:Y:S04]  /*11dc0*/  LDL.LU R236, [R1+0xf0] ;  /* 0x0000f00001ec7983 */ /* 0x000f680000300800 */
[----:B------:R-:W5:Y:S04]  /*11dd0*/  LDL.LU R237, [R1+0xf4] ;  /* 0x0000f40001ed7983 */ /* 0x000f680000300800 */
[----:B------:R-:W5:Y:S04]  /*11de0*/  LDL.LU R238, [R1+0xf8] ;  /* 0x0000f80001ee7983 */ /* 0x000f680000300800 */
[----:B------:R-:W5:Y:S04]  /*11df0*/  LDL.LU R239, [R1+0xfc] ;  /* 0x0000fc0001ef7983 */ /* 0x000f680000300800 */
[----:B------:R-:W4:Y:S04]  /*11e00*/  LDL.LU R4, [R1+0x4] ;  /* 0x0000040001047983 */ /* 0x000f280000300800 */
[----:B------:R-:W5:Y:S01]  /*11e10*/  LDL.LU R5, [R1] ;  /* 0x0000000001057983 */ /* 0x000f620000300800 */
[----:B------:R-:W-:Y:S01]  /*11e20*/  ISETP.GT.AND P2, PT, R0, 0x1, P0 ;  /* 0x000000010000780c */ /* 0x000fe20000744270 */
[----:B------:R-:W-:-:S02]  /*11e30*/  USHF.L.U32 UR9, UR4, 0x1, URZ ;  /* 0x0000000104097899 */ /* 0x000fc4000800063f */
[----:B------:R-:W-:Y:S01]  /*11e40*/  USHF.L.U64.HI UR8, UR4, 0x1, UR5 ;  /* 0x0000000104087899 */ /* 0x000fe20008010205 */
[----:B--2---:R-:W-:Y:S01]  /*11e50*/  FMUL R7, R7, UR11 ;  /* 0x0000000b07077c20 */ /* 0x004fe20008400000 */
[----:B---3--:R-:W-:-:S04]  /*11e60*/  FMUL R6, R6, UR11 ;  /* 0x0000000b06067c20 */ /* 0x008fc80008400000 */
[----:B------:R-:W-:Y:S02]  /*11e70*/  F2FP.BF16.F32.PACK_AB R7, RZ, R7 ;  /* 0x00000007ff07723e */ /* 0x000fe400000010ff */
[----:B------:R-:W-:Y:S01]  /*11e80*/  F2FP.BF16.F32.PACK_AB R6, RZ, R6 ;  /* 0x00000006ff06723e */ /* 0x000fe200000010ff */
[----:B----4-:R-:W-:Y:S01]  /*11e90*/  FMUL R4, R4, UR11 ;  /* 0x0000000b04047c20 */ /* 0x010fe20008400000 */
[----:B-----5:R-:W-:-:S04]  /*11ea0*/  FMUL R5, R5, UR11 ;  /* 0x0000000b05057c20 */ /* 0x020fc80008400000 */
[----:B------:R-:W-:Y:S02]  /*11eb0*/  F2FP.BF16.F32.PACK_AB R4, RZ, R4 ;  /* 0x00000004ff04723e */ /* 0x000fe400000010ff */
[----:B------:R-:W-:-:S03]  /*11ec0*/  F2FP.BF16.F32.PACK_AB R5, RZ, R5 ;  /* 0x00000005ff05723e */ /* 0x000fc600000010ff */
[----:B------:R1:W-:Y:S04]  /*11ed0*/  @P2 STG.E.U16 desc[UR20][R2.64+0x2], R4 ;  /* 0x0000020402002986 */ /* 0x0003e8000c101514 */
[----:B------:R2:W-:Y:S01]  /*11ee0*/  @P1 STG.E.U16 desc[UR20][R2.64], R5 ;  /* 0x0000000502001986 */ /* 0x0005e2000c101514 */
[----:B------:R-:W-:-:S04]  /*11ef0*/  ISETP.GT.AND P1, PT, R14, 0x8, PT ;  /* 0x000000080e00780c */ /* 0x000fc80003f24270 */
[----:B------:R-:W-:Y:S02]  /*11f00*/  ISETP.GT.AND P2, PT, R0, RZ, P1 ;  /* 0x000000ff0000720c */ /* 0x000fe40000f44270 */
[----:B-1----:R-:W-:-:S04]  /*11f10*/  IADD3 R4, P3, R2, UR9, RZ ;  /* 0x0000000902047c10 */ /* 0x002fc8000ff7e0ff */
[----:B--2---:R-:W-:-:S07]  /*11f20*/  IADD3.X R5, R3, UR8, RZ, P3, !PT ;  /* 0x0000000803057c10 */ /* 0x004fce0009ffe4ff */
[----:B------:R1:W-:Y:S01]  /*11f30*/  @P2 STG.E.U16 desc[UR20][R4.64], R7 ;  /* 0x0000000704002986 */ /* 0x0003e2000c101514 */
[----:B------:R-:W-:-:S03]  /*11f40*/  ISETP.GT.AND P2, PT, R0, 0x1, P1 ;  /* 0x000000010000780c */ /* 0x000fc60000f44270 */
[----:B-1----:R-:W2:Y:S10]  /*11f50*/  LDL.LU R7, [R1+0x14] ;  /* 0x0000140001077983 */ /* 0x002eb40000300800 */
[----:B------:R1:W-:Y:S04]  /*11f60*/  @P2 STG.E.U16 desc[UR20][R4.64+0x2], R6 ;  /* 0x0000020604002986 */ /* 0x0003e8000c101514 */
[----:B-1----:R-:W3:Y:S01]  /*11f70*/  LDL.LU R6, [R1+0x10] ;  /* 0x0000100001067983 */ /* 0x002ee20000300800 */
[----:B------:R-:W-:Y:S01]  /*11f80*/  ISETP.GT.AND P2, PT, R0, 0x8, P0 ;  /* 0x000000080000780c */ /* 0x000fe20000744270 */
[----:B------:R-:W-:Y:S01]  /*11f90*/  FMUL R8, R8, UR11 ;  /* 0x0000000b08087c20 */ /* 0x000fe20008400000 */
[----:B------:R-:W-:-:S02]  /*11fa0*/  ISETP.GT.AND P3, PT, R0, 0x9, P0 ;  /* 0x000000090000780c */ /* 0x000fc40000764270 */
[----:B------:R-:W-:Y:S01]  /*11fb0*/  ISETP.GT.AND P4, PT, R0, 0x8, P1 ;  /* 0x000000080000780c */ /* 0x000fe20000f84270 */
[----:B--2---:R-:W-:-:S05]  /*11fc0*/  FMUL R7, R7, UR11 ;  /* 0x0000000b07077c20 */ /* 0x004fca0008400000 */
[----:B------:R-:W-:Y:S01]  /*11fd0*/  F2FP.BF16.F32.PACK_AB R7, RZ, R7 ;  /* 0x00000007ff07723e */ /* 0x000fe200000010ff */
[----:B---3--:R-:W-:-:S05]  /*11fe0*/  FMUL R6, R6, UR11 ;  /* 0x0000000b06067c20 */ /* 0x008fca0008400000 */
[----:B------:R-:W-:-:S04]  /*11ff0*/  F2FP.BF16.F32.PACK_AB R6, RZ, R6 ;  /* 0x00000006ff06723e */ /* 0x000fc800000010ff */
[----:B------:R-:W-:Y:S02]  /*12000*/  PRMT R9, R6, 0x7610, R9 ;  /* 0x0000761006097816 */ /* 0x000fe40000000009 */
[----:B------:R-:W-:Y:S01]  /*12010*/  F2FP.BF16.F32.PACK_AB R6, RZ, R8 ;  /* 0x00000008ff06723e */ /* 0x000fe200000010ff */
[----:B------:R1:W-:Y:S04]  /*12020*/  @P3 STG.E.U16 desc[UR20][R2.64+0x12], R7 ;  /* 0x0000120702003986 */ /* 0x0003e8000c101514 */
[----:B------:R-:W2:Y:S04]  /*12030*/  LDL.LU R8, [R1+0x28] ;  /* 0x0000280001087983 */ /* 0x000ea80000300800 */
[----:B------:R-:W-:Y:S04]  /*12040*/  @P2 STG.E.U16 desc[UR20][R2.64+0x10], R9 ;  /* 0x0000100902002986 */ /* 0x000fe8000c101514 */
[----:B-1----:R-:W3:Y:S04]  /*12050*/  LDL.LU R7, [R1+0x24] ;  /* 0x0000240001077983 */ /* 0x002ee80000300800 */
[----:B------:R1:W-:Y:S04]  /*12060*/  @P4 STG.E.U16 desc[UR20][R4.64+0x10], R6 ;  /* 0x0000100604004986 */ /* 0x0003e8000c101514 */
[----:B-1----:R-:W4:Y:S01]  /*12070*/  LDL.LU R6, [R1+0x1c] ;  /* 0x00001c0001067983 */ /* 0x002f220000300800 */
[----:B------:R-:W-:Y:S01]  /*12080*/  ISETP.GT.AND P2, PT, R0, 0x9, P1 ;  /* 0x000000090000780c */ /* 0x000fe20000f44270 */
[----:B----4-:R-:W-:-:S05]  /*12090*/  FMUL R6, R6, UR11 ;  /* 0x0000000b06067c20 */ /* 0x010fca0008400000 */
[----:B------:R-:W-:-:S07]  /*120a0*/  F2FP.BF16.F32.PACK_AB R6, RZ, R6 ;  /* 0x00000006ff06723e */ /* 0x000fce00000010ff */
[----:B------:R1:W-:Y:S04]  /*120b0*/  @P2 STG.E.U16 desc[UR20][R4.64+0x12], R6 ;  /* 0x0000120604002986 */ /* 0x0003e8000c101514 */
[----:B-1----:R-:W4:Y:S01]  /*120c0*/  LDL.LU R6, [R1+0x20] ;  /* 0x0000200001067983 */ /* 0x002f220000300800 */
[----:B--2---:R-:W-:Y:S01]  /*120d0*/  FMUL R8, R8, UR11 ;  /* 0x0000000b08087c20 */ /* 0x004fe20008400000 */
[C---:B------:R-:W-:Y:S01]  /*120e0*/  ISETP.GT.AND P2, PT, R0.reuse, 0x10, P0 ;  /* 0x000000100000780c */ /* 0x040fe20000744270 */
[----:B---3--:R-:W-:Y:S01]  /*120f0*/  FMUL R7, R7, UR11 ;  /* 0x0000000b07077c20 */ /* 0x008fe20008400000 */
[C---:B------:R-:W-:Y:S02]  /*12100*/  ISETP.GT.AND P3, PT, R0.reuse, 0x11, P0 ;  /* 0x000000110000780c */ /* 0x040fe40000764270 */
[----:B------:R-:W-:-:S02]  /*12110*/  ISETP.GT.AND P4, PT, R0, 0x10, P1 ;  /* 0x000000100000780c */ /* 0x000fc40000f84270 */
[----:B------:R-:W-:Y:S01]  /*12120*/  F2FP.BF16.F32.PACK_AB R7, RZ, R7 ;  /* 0x00000007ff07723e */ /* 0x000fe200000010ff */
[----:B----4-:R-:W-:-:S05]  /*12130*/  FMUL R6, R6, UR11 ;  /* 0x0000000b06067c20 */ /* 0x010fca0008400000 */
[----:B------:R-:W-:-:S04]  /*12140*/  F2FP.BF16.F32.PACK_AB R6, RZ, R6 ;  /* 0x00000006ff06723e */ /* 0x000fc800000010ff */
[----:B------:R-:W-:Y:S02]  /*12150*/  PRMT R9, R6, 0x7610, R9 ;  /* 0x0000761006097816 */ /* 0x000fe40000000009 */
[----:B------:R-:W-:Y:S02]  /*12160*/  F2FP.BF16.F32.PACK_AB R6, RZ, R8 ;  /* 0x00000008ff06723e */ /* 0x000fe400000010ff */
[----:B------:R-:W2:Y:S04]  /*12170*/  LDL.LU R8, [R1+0x2c] ;  /* 0x00002c0001087983 */ /* 0x000ea80000300800 */
[----:B------:R1:W-:Y:S01]  /*12180*/  @P2 STG.E.U16 desc[UR20][R2.64+0x20], R9 ;  /* 0x0000200902002986 */ /* 0x0003e2000c101514 */
[----:B------:R-:W-:-:S03]  /*12190*/  ISETP.GT.AND P2, PT, R0, 0x11, P1 ;  /* 0x000000110000780c */ /* 0x000fc60000f44270 */
[----:B------:R-:W-:Y:S04]  /*121a0*/  @P3 STG.E.U16 desc[UR20][R2.64+0x22], R7 ;  /* 0x0000220702003986 */ /* 0x000fe8000c101514 */
[----:B------:R3:W-:Y:S04]  /*121b0*/  @P4 STG.E.U16 desc[UR20][R4.64+0x20], R6 ;  /* 0x0000200604004986 */ /* 0x0007e8000c101514 */
[----:B-1----:R-:W4:Y:S01]  /*121c0*/  LDL.LU R9, [R1+0x34] ;  /* 0x0000340001097983 */ /* 0x002f220000300800 */
[----:B--2---:R-:W-:-:S05]  /*121d0*/  FMUL R8, R8, UR11 ;  /* 0x0000000b08087c20 */ /* 0x004fca0008400000 */
[----:B------:R-:W-:-:S04]  /*121e0*/  F2FP.BF16.F32.PACK_AB R8, RZ, R8 ;  /* 0x00000008ff08723e */ /* 0x000fc800000010ff */
[----:B---3--:R-:W-:Y:S02]  /*121f0*/  PRMT R6, R8, 0x7610, R6 ;  /* 0x0000761008067816 */ /* 0x008fe40000000006 */
[----:B------:R-:W2:Y:S04]  /*12200*/  LDL.LU R8, [R1+0x30] ;  /* 0x0000300001087983 */ /* 0x000ea80000300800 */
[----:B------:R1:W-:Y:S04]  /*12210*/  @P2 STG.E.U16 desc[UR20][R4.64+0x22], R6 ;  /* 0x0000220604002986 */ /* 0x0003e8000c101514 */
[----:B-1----:R-:W3:Y:S01]  /*12220*/  LDL.LU R6, [R1+0x3c] ;  /* 0x00003c0001067983 */ /* 0x002ee20000300800 */
[----:B------:R-:W-:Y:S01]  /*12230*/  ISETP.GT.AND P2, PT, R0, 0x18, P0 ;  /* 0x000000180000780c */ /* 0x000fe20000744270 */
[----:B----4-:R-:W-:Y:S01]  /*12240*/  FMUL R9, R9, UR11 ;  /* 0x0000000b09097c20 */ /* 0x010fe20008400000 */
[----:B--2---:R-:W-:-:S05]  /*12250*/  FMUL R8, R8, UR11 ;  /* 0x0000000b08087c20 */ /* 0x004fca0008400000 */
[----:B------:R-:W-:Y:S02]  /*12260*/  F2FP.BF16.F32.PACK_AB R7, RZ, R8 ;  /* 0x00000008ff07723e */ /* 0x000fe400000010ff */
[----:B------:R-:W-:Y:S02]  /*12270*/  F2FP.BF16.F32.PACK_AB R8, RZ, R9 ;  /* 0x00000009ff08723e */ /* 0x000fe400000010ff */
[----:B------:R-:W2:Y:S01]  /*12280*/  LDL.LU R9, [R1+0x38] ;  /* 0x0000380001097983 */ /* 0x000ea20000300800 */
[C---:B------:R-:W-:Y:S02]  /*12290*/  ISETP.GT.AND P3, PT, R0.reuse, 0x19, P0 ;  /* 0x000000190000780c */ /* 0x040fe40000764270 */
[----:B------:R-:W-:Y:S01]  /*122a0*/  ISETP.GT.AND P4, PT, R0, 0x18, P1 ;  /* 0x000000180000780c */ /* 0x000fe20000f84270 */
[----:B------:R1:W-:Y:S01]  /*122b0*/  @P2 STG.E.U16 desc[UR20][R2.64+0x30], R7 ;  /* 0x0000300702002986 */ /* 0x0003e2000c101514 */
[----:B---3--:R-:W-:-:S05]  /*122c0*/  FMUL R6, R6, UR11 ;  /* 0x0000000b06067c20 */ /* 0x008fca0008400000 */
[----:B------:R-:W-:Y:S01]  /*122d0*/  F2FP.BF16.F32.PACK_AB R6, RZ, R6 ;  /* 0x00000006ff06723e */ /* 0x000fe200000010ff */
[----:B-1----:R-:W3:Y:S03]  /*122e0*/  LDL.LU R7, [R1+0x44] ;  /* 0x0000440001077983 */ /* 0x002ee60000300800 */
[----:B------:R-:W-:Y:S02]  /*122f0*/  PRMT R10, R6, 0x7610, R10 ;  /* 0x00007610060a7816 */ /* 0x000fe4000000000a */
[----:B------:R-:W4:Y:S04]  /*12300*/  LDL.LU R6, [R1+0x40] ;  /* 0x0000400001067983 */ /* 0x000f280000300800 */
[----:B------:R1:W-:Y:S01]  /*12310*/  @P3 STG.E.U16 desc[UR20][R2.64+0x32], R8 ;  /* 0x0000320802003986 */ /* 0x0003e2000c101514 */
[----:B------:R-:W-:-:S02]  /*12320*/  ISETP.GT.AND P2, PT, R0, 0x19, P1 ;  /* 0x000000190000780c */ /* 0x000fc40000f44270 */
[----:B------:R-:W-:Y:S01]  /*12330*/  ISETP.GT.AND P5, PT, R0, 0x30, P1 ;  /* 0x000000300000780c */ /* 0x000fe20000fa4270 */
[----:B------:R-:W-:Y:S01]  /*12340*/  FMUL R12, R12, UR11 ;  /* 0x0000000b0c0c7c20 */ /* 0x000fe20008400000 */
        /* <DEDUP_REMOVED lines=31> */
[----:B------:R-:W-:-:S02]  /*12540*/  USHF.L.U32 UR6, UR14, 0x6, URZ ;  /* 0x000000060e067899 */ /* 0x000fc4000800063f */
[----:B------:R-:W-:Y:S01]  /*12550*/  USHF.L.U64.HI UR7, UR14, 0x6, UR15 ;  /* 0x000000060e077899 */ /* 0x000fe2000801020f */
[----:B------:R-:W-:Y:S01]  /*12560*/  FMUL R152, R152, UR11 ;  /* 0x0000000b98987c20 */ /* 0x000fe20008400000 */
[----:B------:R-:W-:Y:S01]  /*12570*/  FMUL R153, R153, UR11 ;  /* 0x0000000b99997c20 */ /* 0x000fe20008400000 */
[----:B------:R-:W-:Y:S01]  /*12580*/  FMUL R154, R154, UR11 ;  /* 0x0000000b9a9a7c20 */ /* 0x000fe20008400000 */
[----:B------:R-:W-:Y:S01]  /*12590*/  FMUL R155, R155, UR11 ;  /* 0x0000000b9b9b7c20 */ /* 0x000fe20008400000 */
[----:B--2---:R-:W-:-:S05]  /*125a0*/  FMUL R9, R9, UR11 ;  /* 0x0000000b09097c20 */ /* 0x004fca0008400000 */
[----:B------:R-:W-:Y:S01]  /*125b0*/  F2FP.BF16.F32.PACK_AB R9, RZ, R9 ;  /* 0x00000009ff09723e */ /* 0x000fe200000010ff */
[----:B----4-:R-:W-:-:S05]  /*125c0*/  FMUL R6, R6, UR11 ;  /* 0x0000000b06067c20 */ /* 0x010fca0008400000 */
[----:B-1----:R-:W-:Y:S02]  /*125d0*/  F2FP.BF16.F32.PACK_AB R8, RZ, R6 ;  /* 0x00000006ff08723e */ /* 0x002fe400000010ff */
[----:B------:R-:W2:Y:S04]  /*125e0*/  LDL.LU R6, [R1+0x48] ;  /* 0x0000480001067983 */ /* 0x000ea80000300800 */
[----:B------:R1:W-:Y:S04]  /*125f0*/  @P4 STG.E.U16 desc[UR20][R4.64+0x30], R9 ;  /* 0x0000300904004986 */ /* 0x0003e8000c101514 */
[----:B------:R-:W-:Y:S01]  /*12600*/  @P2 STG.E.U16 desc[UR20][R4.64+0x32], R10 ;  /* 0x0000320a04002986 */ /* 0x000fe2000c101514 */
[C---:B------:R-:W-:Y:S01]  /*12610*/  ISETP.GT.AND P2, PT, R0.reuse, 0x20, P0 ;  /* 0x000000200000780c */ /* 0x040fe20000744270 */
[----:B---3--:R-:W-:Y:S01]  /*12620*/  FMUL R7, R7, UR11 ;  /* 0x0000000b07077c20 */ /* 0x008fe20008400000 */
[----:B------:R-:W-:-:S02]  /*12630*/  ISETP.GT.AND P3, PT, R0, 0x21, P0 ;  /* 0x000000210000780c */ /* 0x000fc40000764270 */
[----:B------:R-:W-:Y:S02]  /*12640*/  ISETP.GT.AND P4, PT, R0, 0x20, P1 ;  /* 0x000000200000780c */ /* 0x000fe40000f84270 */
[----:B------:R-:W-:-:S07]  /*12650*/  F2FP.BF16.F32.PACK_AB R7, RZ, R7 ;  /* 0x00000007ff07723e */ /* 0x000fce00000010ff */
[----:B------:R3:W-:Y:S01]  /*12660*/  @P2 STG.E.U16 desc[UR20][R2.64+0x40], R8 ;  /* 0x0000400802002986 */ /* 0x0007e2000c101514 */
[----:B------:R-:W-:Y:S02]  /*12670*/  ISETP.GT.AND P2, PT, R0, 0x21, P1 ;  /* 0x000000210000780c */ /* 0x000fe40000f44270 */
[----:B-1----:R-:W-:Y:S01]  /*12680*/  PRMT R9, R7, 0x7610, R9 ;  /* 0x0000761007097816 */ /* 0x002fe20000000009 */
[----:B------:R-:W-:-:S04]  /*12690*/  FMUL R7, R250, UR11 ;  /* 0x0000000bfa077c20 */ /* 0x000fc80008400000 */
[----:B------:R1:W-:Y:S01]  /*126a0*/  @P3 STG.E.U16 desc[UR20][R2.64+0x42], R9 ;  /* 0x0000420902003986 */ /* 0x0003e2000c101514 */
[----:B------:R-:W-:Y:S01]  /*126b0*/  ISETP.GT.AND P3, PT, R0, 0x29, P0 ;  /* 0x000000290000780c */ /* 0x000fe20000764270 */
[----:B---3--:R-:W-:Y:S01]  /*126c0*/  FMUL R8, R249, UR11 ;  /* 0x0000000bf9087c20 */ /* 0x008fe20008400000 */
[----:B------:R-:W-:-:S04]  /*126d0*/  F2FP.BF16.F32.PACK_AB R7, RZ, R7 ;  /* 0x00000007ff07723e */ /* 0x000fc800000010ff */
[----:B------:R-:W-:Y:S02]  /*126e0*/  F2FP.BF16.F32.PACK_AB R8, RZ, R8 ;  /* 0x00000008ff08723e */ /* 0x000fe400000010ff */
[----:B------:R-:W-:Y:S02]  /*126f0*/  PRMT R15, R7, 0x7610, R15 ;  /* 0x00007610070f7816 */ /* 0x000fe4000000000f */
[----:B------:R-:W-:Y:S01]  /*12700*/  PRMT R17, R8, 0x7610, R17 ;  /* 0x0000761008117816 */ /* 0x000fe20000000011 */
[----:B------:R-:W-:Y:S01]  /*12710*/  FMUL R7, R247, UR11 ;  /* 0x0000000bf7077c20 */ /* 0x000fe20008400000 */
[----:B------:R-:W-:-:S04]  /*12720*/  FMUL R8, R246, UR11 ;  /* 0x0000000bf6087c20 */ /* 0x000fc80008400000 */
[----:B------:R-:W-:Y:S02]  /*12730*/  F2FP.BF16.F32.PACK_AB R7, RZ, R7 ;  /* 0x00000007ff07723e */ /* 0x000fe400000010ff */
[----:B------:R-:W-:Y:S01]  /*12740*/  F2FP.BF16.F32.PACK_AB R8, RZ, R8 ;  /* 0x00000008ff08723e */ /* 0x000fe200000010ff */
[----:B-1----:R-:W-:Y:S01]  /*12750*/  FMUL R9, R245, UR11 ;  /* 0x0000000bf5097c20 */ /* 0x002fe20008400000 */
[----:B------:R-:W-:-:S04]  /*12760*/  F2FP.BF16.F32.PACK_AB R12, RZ, R12 ;  /* 0x0000000cff0c723e */ /* 0x000fc800000010ff */
[----:B------:R-:W-:Y:S02]  /*12770*/  F2FP.BF16.F32.PACK_AB R9, RZ, R9 ;  /* 0x00000009ff09723e */ /* 0x000fe400000010ff */
[----:B------:R-:W-:Y:S02]  /*12780*/  F2FP.BF16.F32.PACK_AB R16, RZ, R16 ;  /* 0x00000010ff10723e */ /* 0x000fe400000010ff */
[----:B------:R-:W-:Y:S02]  /*12790*/  F2FP.BF16.F32.PACK_AB R18, RZ, R18 ;  /* 0x00000012ff12723e */ /* 0x000fe400000010ff */
[----:B------:R-:W-:Y:S02]  /*127a0*/  F2FP.BF16.F32.PACK_AB R20, RZ, R20 ;  /* 0x00000014ff14723e */ /* 0x000fe400000010ff */
[----:B------:R-:W-:Y:S02]  /*127b0*/  F2FP.BF16.F32.PACK_AB R19, RZ, R19 ;  /* 0x00000013ff13723e */ /* 0x000fe400000010ff */
[----:B------:R-:W-:-:S02]  /*127c0*/  F2FP.BF16.F32.PACK_AB R21, RZ, R21 ;  /* 0x00000015ff15723e */ /* 0x000fc400000010ff */
        /* <DEDUP_REMOVED lines=25> */
[----:B------:R-:W-:Y:S01]  /*12960*/  F2FP.BF16.F32.PACK_AB R239, RZ, R239 ;  /* 0x000000efffef723e */ /* 0x000fe200000010ff */
[----:B--2---:R-:W-:-:S05]  /*12970*/  FMUL R6, R6, UR11 ;  /* 0x0000000b06067c20 */ /* 0x004fca0008400000 */
[----:B------:R-:W-:-:S04]  /*12980*/  F2FP.BF16.F32.PACK_AB R6, RZ, R6 ;  /* 0x00000006ff06723e */ /* 0x000fc800000010ff */
[----:B------:R-:W-:Y:S01]  /*12990*/  PRMT R10, R6, 0x7610, R10 ;  /* 0x00007610060a7816 */ /* 0x000fe2000000000a */
[----:B------:R-:W-:-:S05]  /*129a0*/  FMUL R6, R252, UR11 ;  /* 0x0000000bfc067c20 */ /* 0x000fca0008400000 */
[----:B------:R-:W-:-:S04]  /*129b0*/  F2FP.BF16.F32.PACK_AB R6, RZ, R6 ;  /* 0x00000006ff06723e */ /* 0x000fc800000010ff */
[----:B------:R-:W-:Y:S01]  /*129c0*/  PRMT R11, R6, 0x7610, R11 ;  /* 0x00007610060b7816 */ /* 0x000fe2000000000b */
[----:B------:R1:W-:Y:S01]  /*129d0*/  @P4 STG.E.U16 desc[UR20][R4.64+0x40], R10 ;  /* 0x0000400a04004986 */ /* 0x0003e2000c101514 */
[----:B------:R-:W-:-:S03]  /*129e0*/  FMUL R6, R251, UR11 ;  /* 0x0000000bfb067c20 */ /* 0x000fc60008400000 */
[----:B------:R2:W-:Y:S01]  /*129f0*/  @P2 STG.E.U16 desc[UR20][R4.64+0x42], R11 ;  /* 0x0000420b04002986 */ /* 0x0005e2000c101514 */
[C---:B------:R-:W-:Y:S02]  /*12a00*/  ISETP.GT.AND P2, PT, R0.reuse, 0x28, P0 ;  /* 0x000000280000780c */ /* 0x040fe40000744270 */
[----:B------:R-:W-:Y:S02]  /*12a10*/  ISETP.GT.AND P4, PT, R0, 0x28, P1 ;  /* 0x000000280000780c */ /* 0x000fe40000f84270 */
[----:B------:R-:W-:-:S04]  /*12a20*/  F2FP.BF16.F32.PACK_AB R6, RZ, R6 ;  /* 0x00000006ff06723e */ /* 0x000fc800000010ff */
[----:B------:R-:W-:Y:S01]  /*12a30*/  PRMT R13, R6, 0x7610, R13 ;  /* 0x00007610060d7816 */ /* 0x000fe2000000000d */
[----:B------:R-:W-:Y:S01]  /*12a40*/  @P3 STG.E.U16 desc[UR20][R2.64+0x52], R15 ;  /* 0x0000520f02003986 */ /* 0x000fe2000c101514 */
[----:B------:R-:W-:-:S03]  /*12a50*/  ISETP.GT.AND P3, PT, R0, 0x30, P0 ;  /* 0x000000300000780c */ /* 0x000fc60000764270 */
[----:B------:R3:W-:Y:S01]  /*12a60*/  @P2 STG.E.U16 desc[UR20][R2.64+0x50], R13 ;  /* 0x0000500d02002986 */ /* 0x0007e2000c101514 */
[----:B------:R-:W-:Y:S01]  /*12a70*/  ISETP.GT.AND P2, PT, R0, 0x29, P1 ;  /* 0x000000290000780c */ /* 0x000fe20000f44270 */
[----:B------:R-:W-:Y:S02]  /*12a80*/  FMUL R6, R248, UR11 ;  /* 0x0000000bf8067c20 */ /* 0x000fe40008400000 */
[----:B------:R4:W-:Y:S01]  /*12a90*/  @P4 STG.E.U16 desc[UR20][R4.64+0x50], R17 ;  /* 0x0000501104004986 */ /* 0x0009e2000c101514 */
[----:B------:R-:W-:Y:S02]  /*12aa0*/  ISETP.GT.AND P4, PT, R0, 0x31, P0 ;  /* 0x000000310000780c */ /* 0x000fe40000784270 */
[----:B------:R-:W-:Y:S01]  /*12ab0*/  F2FP.BF16.F32.PACK_AB R6, RZ, R6 ;  /* 0x00000006ff06723e */ /* 0x000fe200000010ff */
[----:B-1----:R-:W-:Y:S01]  /*12ac0*/  FMUL R10, R244, UR11 ;  /* 0x0000000bf40a7c20 */ /* 0x002fe20008400000 */
[----:B--2---:R-:W-:-:S05]  /*12ad0*/  FMUL R11, R243, UR11 ;  /* 0x0000000bf30b7c20 */ /* 0x004fca0008400000 */
[----:B------:R-:W-:Y:S01]  /*12ae0*/  @P2 STG.E.U16 desc[UR20][R4.64+0x52], R6 ;  /* 0x0000520604002986 */ /* 0x000fe2000c101514 */
[----:B------:R-:W-:-:S03]  /*12af0*/  ISETP.GT.AND P2, PT, R0, 0x31, P1 ;  /* 0x000000310000780c */ /* 0x000fc60000f44270 */
[----:B------:R-:W-:Y:S01]  /*12b00*/  @P3 STG.E.U16 desc[UR20][R2.64+0x60], R7 ;  /* 0x0000600702003986 */ /* 0x000fe2000c101514 */
[----:B------:R-:W-:-:S03]  /*12b10*/  ISETP.GT.AND P3, PT, R0, 0x38, P0 ;  /* 0x000000380000780c */ /* 0x000fc60000764270 */
[----:B------:R-:W-:Y:S01]  /*12b20*/  @P4 STG.E.U16 desc[UR20][R2.64+0x62], R8 ;  /* 0x0000620802004986 */ /* 0x000fe2000c101514 */
[C---:B------:R-:W-:Y:S02]  /*12b30*/  ISETP.GT.AND P4, PT, R0.reuse, 0x39, P0 ;  /* 0x000000390000780c */ /* 0x040fe40000784270 */
[----:B------:R-:W-:Y:S02]  /*12b40*/  F2FP.BF16.F32.PACK_AB R10, RZ, R10 ;  /* 0x0000000aff0a723e */ /* 0x000fe400000010ff */
[----:B------:R-:W-:Y:S01]  /*12b50*/  F2FP.BF16.F32.PACK_AB R11, RZ, R11 ;  /* 0x0000000bff0b723e */ /* 0x000fe200000010ff */
[----:B------:R-:W-:Y:S01]  /*12b60*/  @P5 STG.E.U16 desc[UR20][R4.64+0x60], R9 ;  /* 0x0000600904005986 */ /* 0x000fe2000c101514 */
[----:B------:R-:W-:-:S03]  /*12b70*/  ISETP.GT.AND P5, PT, R0, 0x38, P1 ;  /* 0x000000380000780c */ /* 0x000fc60000fa4270 */
[----:B------:R-:W-:Y:S01]  /*12b80*/  @P2 STG.E.U16 desc[UR20][R4.64+0x62], R10 ;  /* 0x0000620a04002986 */ /* 0x000fe2000c101514 */
[----:B------:R-:W-:Y:S01]  /*12b90*/  ISETP.GT.AND P2, PT, R0, 0x39, P1 ;  /* 0x000000390000780c */ /* 0x000fe20000f44270 */
[----:B---3--:R-:W-:Y:S02]  /*12ba0*/  FMUL R13, R242, UR11 ;  /* 0x0000000bf20d7c20 */ /* 0x008fe40008400000 */
[----:B------:R-:W-:Y:S01]  /*12bb0*/  @P3 STG.E.U16 desc[UR20][R2.64+0x70], R11 ;  /* 0x0000700b02003986 */ /* 0x000fe2000c101514 */
[C---:B------:R-:W-:Y:S01]  /*12bc0*/  ISETP.GT.AND P3, PT, R0.reuse, 0x40, P0 ;  /* 0x000000400000780c */ /* 0x040fe20000764270 */
[----:B------:R-:W-:Y:S02]  /*12bd0*/  FMUL R15, R241, UR11 ;  /* 0x0000000bf10f7c20 */ /* 0x000fe40008400000 */
[----:B------:R-:W-:Y:S01]  /*12be0*/  @P4 STG.E.U16 desc[UR20][R2.64+0x72], R12 ;  /* 0x0000720c02004986 */ /* 0x000fe2000c101514 */
[----:B------:R-:W-:Y:S02]  /*12bf0*/  ISETP.GT.AND P4, PT, R0, 0x41, P0 ;  /* 0x000000410000780c */ /* 0x000fe40000784270 */
[----:B------:R-:W-:-:S02]  /*12c00*/  F2FP.BF16.F32.PACK_AB R13, RZ, R13 ;  /* 0x0000000dff0d723e */ /* 0x000fc400000010ff */
[----:B------:R-:W-:-:S03]  /*12c10*/  F2FP.BF16.F32.PACK_AB R15, RZ, R15 ;  /* 0x0000000fff0f723e */ /* 0x000fc600000010ff */
[----:B------:R-:W-:Y:S01]  /*12c20*/  @P5 STG.E.U16 desc[UR20][R4.64+0x70], R13 ;  /* 0x0000700d04005986 */ /* 0x000fe2000c101514 */
[----:B------:R-:W-:-:S03]  /*12c30*/  ISETP.GT.AND P5, PT, R0, 0x40, P1 ;  /* 0x000000400000780c */ /* 0x000fc60000fa4270 */
[----:B------:R-:W-:Y:S01]  /*12c40*/  @P2 STG.E.U16 desc[UR20][R4.64+0x72], R15 ;  /* 0x0000720f04002986 */ /* 0x000fe2000c101514 */
[----:B------:R-:W-:Y:S01]  /*12c50*/  ISETP.GT.AND P2, PT, R0, 0x41, P1 ;  /* 0x000000410000780c */ /* 0x000fe20000f44270 */
[----:B----4-:R-:W-:Y:S02]  /*12c60*/  FMUL R17, R240, UR11 ;  /* 0x0000000bf0117c20 */ /* 0x010fe40008400000 */
[----:B------:R-:W-:Y:S01]  /*12c70*/  @P3 STG.E.U16 desc[UR20][R2.64+0x80], R16 ;  /* 0x0000801002003986 */ /* 0x000fe2000c101514 */
[----:B------:R-:W-:-:S03]  /*12c80*/  ISETP.GT.AND P3, PT, R0, 0x48, P0 ;  /* 0x000000480000780c */ /* 0x000fc60000764270 */
[----:B------:R-:W-:Y:S01]  /*12c90*/  @P4 STG.E.U16 desc[UR20][R2.64+0x82], R18 ;  /* 0x0000821202004986 */ /* 0x000fe2000c101514 */
[----:B------:R-:W-:Y:S02]  /*12ca0*/  ISETP.GT.AND P4, PT, R0, 0x49, P0 ;  /* 0x000000490000780c */ /* 0x000fe40000784270 */
[----:B------:R-:W-:-:S05]  /*12cb0*/  F2FP.BF16.F32.PACK_AB R17, RZ, R17 ;  /* 0x00000011ff11723e */ /* 0x000fca00000010ff */
[----:B------:R-:W-:Y:S01]  /*12cc0*/  @P5 STG.E.U16 desc[UR20][R4.64+0x80], R17 ;  /* 0x0000801104005986 */ /* 0x000fe2000c101514 */
[----:B------:R-:W-:-:S03]  /*12cd0*/  ISETP.GT.AND P5, PT, R0, 0x48, P1 ;  /* 0x000000480000780c */ /* 0x000fc60000fa4270 */
        /* <DEDUP_REMOVED lines=43> */
[C---:B------:R-:W-:Y:S02]  /*12f90*/  ISETP.GT.AND P3, PT, R0.reuse, 0x78, P0 ;  /* 0x000000780000780c */ /* 0x040fe40000764270 */
[C---:B------:R-:W-:Y:S01]  /*12fa0*/  ISETP.GT.AND P0, PT, R0.reuse, 0x79, P0 ;  /* 0x000000790000780c */ /* 0x040fe20000704270 */
[----:B------:R-:W-:Y:S01]  /*12fb0*/  @P4 STG.E.U16 desc[UR20][R2.64+0xe2], R233 ;  /* 0x0000e2e902004986 */ /* 0x000fe2000c101514 */
[C---:B------:R-:W-:Y:S02]  /*12fc0*/  ISETP.GT.AND P4, PT, R0.reuse, 0x78, P1 ;  /* 0x000000780000780c */ /* 0x040fe40000f84270 */
[----:B------:R-:W-:Y:S01]  /*12fd0*/  ISETP.GT.AND P1, PT, R0, 0x79, P1 ;  /* 0x000000790000780c */ /* 0x000fe20000f24270 */
[----:B------:R-:W-:Y:S01]  /*12fe0*/  @P5 STG.E.U16 desc[UR20][R4.64+0xe0], R234 ;  /* 0x0000e0ea04005986 */ /* 0x000fe2000c101514 */
[----:B------:R-:W-:-:S03]  /*12ff0*/  USHF.L.U32 UR10, UR6, 0x1, URZ ;  /* 0x00000001060a7899 */ /* 0x000fc6000800063f */
[----:B------:R-:W-:Y:S04]  /*13000*/  @P2 STG.E.U16 desc[UR20][R4.64+0xe2], R235 ;  /* 0x0000e2eb04002986 */ /* 0x000fe8000c101514 */
[----:B------:R-:W-:Y:S04]  /*13010*/  @P3 STG.E.U16 desc[UR20][R2.64+0xf0], R236 ;  /* 0x0000f0ec02003986 */ /* 0x000fe8000c101514 */
[----:B------:R-:W-:Y:S01]  /*13020*/  @P0 STG.E.U16 desc[UR20][R2.64+0xf2], R237 ;  /* 0x0000f2ed02000986 */ /* 0x000fe2000c101514 */
[----:B------:R-:W-:-:S03]  /*13030*/  ISETP.GT.AND P0, PT, R14, 0x48, PT ;  /* 0x000000480e00780c */ /* 0x000fc60003f04270 */
[----:B------:R-:W-:Y:S01]  /*13040*/  @P4 STG.E.U16 desc[UR20][R4.64+0xf0], R238 ;  /* 0x0000f0ee04004986 */ /* 0x000fe2000c101514 */
[----:B------:R-:W-:-:S03]  /*13050*/  USHF.L.U64.HI UR6, UR6, 0x1, UR7 ;  /* 0x0000000106067899 */ /* 0x000fc60008010207 */
[----:B------:R1:W-:Y:S01]  /*13060*/  @P1 STG.E.U16 desc[UR20][R4.64+0xf2], R239 ;  /* 0x0000f2ef04001986 */ /* 0x0003e2000c101514 */
[----:B------:R-:W-:Y:S02]  /*13070*/  ISETP.GT.AND P1, PT, R14, 0x40, PT ;  /* 0x000000400e00780c */ /* 0x000fe40003f24270 */
[C---:B------:R-:W-:Y:S02]  /*13080*/  ISETP.GT.AND P3, PT, R0.reuse, RZ, P0 ;  /* 0x000000ff0000720c */ /* 0x040fe40000764270 */
[C---:B------:R-:W-:Y:S02]  /*13090*/  ISETP.GT.AND P5, PT, R0.reuse, RZ, P1 ;  /* 0x000000ff0000720c */ /* 0x040fe40000fa4270 */
[----:B------:R-:W-:Y:S02]  /*130a0*/  ISETP.GT.AND P4, PT, R0, 0x1, P1 ;  /* 0x000000010000780c */ /* 0x000fe40000f84270 */
[----:B-1----:R-:W-:Y:S02]  /*130b0*/  IADD3 R4, P6, R2, UR10, RZ ;  /* 0x0000000a02047c10 */ /* 0x002fe4000ffde0ff */
[----:B------:R-:W-:-:S02]  /*130c0*/  ISETP.GT.AND P2, PT, R0, 0x1, P0 ;  /* 0x000000010000780c */ /* 0x000fc40000744270 */
[----:B------:R-:W-:Y:S02]  /*130d0*/  IADD3.X R5, R3, UR6, RZ, P6, !PT ;  /* 0x0000000603057c10 */ /* 0x000fe4000b7fe4ff */
[----:B------:R-:W-:Y:S02]  /*130e0*/  IADD3 R10, P6, R4, UR9, RZ ;  /* 0x00000009040a7c10 */ /* 0x000fe4000ffde0ff */
[----:B------:R-:W-:Y:S02]  /*130f0*/  F2FP.BF16.F32.PACK_AB R152, RZ, R152 ;  /* 0x00000098ff98723e */ /* 0x000fe400000010ff */
[----:B------:R-:W-:Y:S02]  /*13100*/  F2FP.BF16.F32.PACK_AB R153, RZ, R153 ;  /* 0x00000099ff99723e */ /* 0x000fe400000010ff */
[----:B------:R-:W-:Y:S02]  /*13110*/  F2FP.BF16.F32.PACK_AB R154, RZ, R154 ;  /* 0x0000009aff9a723e */ /* 0x000fe400000010ff */
[----:B------:R-:W-:Y:S01]  /*13120*/  IADD3.X R11, R5, UR8, RZ, P6, !PT ;  /* 0x00000008050b7c10 */ /* 0x000fe2000b7fe4ff */
[----:B------:R-:W-:Y:S01]  /*13130*/  FMUL R6, R156, UR11 ;  /* 0x0000000b9c067c20 */ /* 0x000fe20008400000 */
[----:B------:R-:W-:Y:S01]  /*13140*/  F2FP.BF16.F32.PACK_AB R155, RZ, R155 ;  /* 0x0000009bff9b723e */ /* 0x000fe200000010ff */
[----:B------:R-:W-:Y:S01]  /*13150*/  @P5 STG.E.U16 desc[UR20][R4.64], R152 ;  /* 0x0000009804005986 */ /* 0x000fe2000c101514 */
[----:B------:R-:W-:-:S03]  /*13160*/  FMUL R7, R157, UR11 ;  /* 0x0000000b9d077c20 */ /* 0x000fc60008400000 */
[----:B------:R-:W-:Y:S01]  /*13170*/  @P4 STG.E.U16 desc[UR20][R4.64+0x2], R153 ;  /* 0x0000029904004986 */ /* 0x000fe2000c101514 */
[----:B------:R-:W-:-:S03]  /*13180*/  ISETP.GT.AND P4, PT, R0, 0x9, P1 ;  /* 0x000000090000780c */ /* 0x000fc60000f84270 */
[----:B------:R-:W-:Y:S01]  /*13190*/  @P3 STG.E.U16 desc[UR20][R10.64], R154 ;  /* 0x0000009a0a003986 */ /* 0x000fe2000c101514 */
[C---:B------:R-:W-:Y:S01]  /*131a0*/  ISETP.GT.AND P3, PT, R0.reuse, 0x8, P1 ;  /* 0x000000080000780c */ /* 0x040fe20000f64270 */
[----:B------:R-:W-:Y:S01]  /*131b0*/  IMAD.U32 R9, RZ, RZ, UR9 ;  /* 0x00000009ff097e24 */ /* 0x000fe2000f8e00ff */
[----:B------:R-:W-:Y:S01]  /*131c0*/  F2FP.BF16.F32.PACK_AB R6, RZ, R6 ;  /* 0x00000006ff06723e */ /* 0x000fe200000010ff */
[----:B------:R1:W-:Y:S01]  /*131d0*/  @P2 STG.E.U16 desc[UR20][R10.64+0x2], R155 ;  /* 0x0000029b0a002986 */ /* 0x0003e2000c101514 */
[----:B------:R-:W-:Y:S01]  /*131e0*/  ISETP.GT.AND P2, PT, R0, 0x8, P0 ;  /* 0x000000080000780c */ /* 0x000fe20000744270 */
[----:B------:R-:W-:Y:S01]  /*131f0*/  FMUL R8, R158, UR11 ;  /* 0x0000000b9e087c20 */ /* 0x000fe20008400000 */
[----:B------:R-:W-:-:S04]  /*13200*/  F2FP.BF16.F32.PACK_AB R7, RZ, R7 ;  /* 0x00000007ff07723e */ /* 0x000fc800000010ff */
[----:B------:R-:W-:Y:S02]  /*13210*/  F2FP.BF16.F32.PACK_AB R8, RZ, R8 ;  /* 0x00000008ff08723e */ /* 0x000fe400000010ff */
[----:B-1----:R-:W-:Y:S01]  /*13220*/  PRMT R10, R6, 0x7610, R10 ;  /* 0x00007610060a7816 */ /* 0x002fe2000000000a */
[----:B------:R-:W-:Y:S01]  /*13230*/  IMAD.U32 R11, RZ, RZ, UR8 ;  /* 0x00000008ff0b7e24 */ /* 0x000fe2000f8e00ff */
[----:B------:R-:W-:Y:S02]  /*13240*/  IADD3 R6, P5, P6, R9, UR10, R2 ;  /* 0x0000000a09067c10 */ /* 0x000fe4000febe002 */
[----:B------:R-:W-:Y:S02]  /*13250*/  PRMT R9, R7, 0x7610, R9 ;  /* 0x0000761007097816 */ /* 0x000fe40000000009 */
[----:B------:R-:W-:Y:S01]  /*13260*/  IADD3.X R7, R11, UR6, R3, P5, P6 ;  /* 0x000000060b077c10 */ /* 0x000fe2000afec403 */
[----:B------:R-:W-:Y:S01]  /*13270*/  @P3 STG.E.U16 desc[UR20][R4.64+0x10], R10 ;  /* 0x0000100a04003986 */ /* 0x000fe2000c101514 */
[----:B------:R-:W-:-:S03]  /*13280*/  ISETP.GT.AND P3, PT, R0, 0x9, P0 ;  /* 0x000000090000780c */ /* 0x000fc60000764270 */
[----:B------:R-:W-:Y:S01]  /*13290*/  @P4 STG.E.U16 desc[UR20][R4.64+0x12], R9 ;  /* 0x0000120904004986 */ /* 0x000fe2000c101514 */
[C---:B------:R-:W-:Y:S01]  /*132a0*/  ISETP.GT.AND P4, PT, R0.reuse, 0x10, P1 ;  /* 0x000000100000780c */ /* 0x040fe20000f84270 */
[----:B------:R-:W-:Y:S01]  /*132b0*/  FMUL R159, R159, UR11 ;  /* 0x0000000b9f9f7c20 */ /* 0x000fe20008400000 */
[C---:B------:R-:W-:Y:S01]  /*132c0*/  ISETP.GT.AND P5, PT, R0.reuse, 0x11, P1 ;  /* 0x000000110000780c */ /* 0x040fe20000fa4270 */
[----:B------:R-:W-:Y:S01]  /*132d0*/  @P2 STG.E.U16 desc[UR20][R6.64+0x10], R8 ;  /* 0x0000100806002986 */ /* 0x000fe2000c101514 */
[----:B------:R-:W-:Y:S01]  /*132e0*/  ISETP.GT.AND P2, PT, R0, 0x10, P0 ;  /* 0x000000100000780c */ /* 0x000fe20000744270 */
[----:B------:R-:W-:Y:S01]  /*132f0*/  FMUL R160, R160, UR11 ;  /* 0x0000000ba0a07c20 */ /* 0x000fe20008400000 */
[----:B------:R-:W-:Y:S01]  /*13300*/  FMUL R161, R161, UR11 ;  /* 0x0000000ba1a17c20 */ /* 0x000fe20008400000 */
[----:B------:R-:W-:Y:S01]  /*13310*/  FMUL R162, R162, UR11 ;  /* 0x0000000ba2a27c20 */ /* 0x000fe20008400000 */
[----:B------:R-:W-:Y:S02]  /*13320*/  F2FP.BF16.F32.PACK_AB R159, RZ, R159 ;  /* 0x0000009fff9f723e */ /* 0x000fe400000010ff */
[----:B------:R-:W-:-:S02]  /*13330*/  F2FP.BF16.F32.PACK_AB R160, RZ, R160 ;  /* 0x000000a0ffa0723e */ /* 0x000fc400000010ff */
[----:B------:R-:W-:Y:S02]  /*13340*/  F2FP.BF16.F32.PACK_AB R161, RZ, R161 ;  /* 0x000000a1ffa1723e */ /* 0x000fe400000010ff */
[----:B------:R-:W-:Y:S01]  /*13350*/  F2FP.BF16.F32.PACK_AB R162, RZ, R162 ;  /* 0x000000a2ffa2723e */ /* 0x000fe200000010ff */
[----:B------:R-:W-:Y:S01]  /*13360*/  @P3 STG.E.U16 desc[UR20][R6.64+0x12], R159 ;  /* 0x0000129f06003986 */ /* 0x000fe2000c101514 */
[----:B------:R-:W-:-:S03]  /*13370*/  ISETP.GT.AND P3, PT, R0, 0x11, P0 ;  /* 0x000000110000780c */ /* 0x000fc60000764270 */
[----:B------:R-:W-:Y:S01]  /*13380*/  @P4 STG.E.U16 desc[UR20][R4.64+0x20], R160 ;  /* 0x000020a004004986 */ /* 0x000fe2000c101514 */
[C---:B------:R-:W-:Y:S01]  /*13390*/  ISETP.GT.AND P4, PT, R0.reuse, 0x18, P1 ;  /* 0x000000180000780c */ /* 0x040fe20000f84270 */
[----:B------:R-:W-:Y:S02]  /*133a0*/  FMUL R163, R163, UR11 ;  /* 0x0000000ba3a37c20 */ /* 0x000fe40008400000 */
[----:B------:R-:W-:Y:S01]  /*133b0*/  @P5 STG.E.U16 desc[UR20][R4.64+0x22], R161 ;  /* 0x000022a104005986 */ /* 0x000fe2000c101514 */
[----:B------:R-:W-:Y:S01]  /*133c0*/  ISETP.GT.AND P5, PT, R0, 0x19, P1 ;  /* 0x000000190000780c */ /* 0x000fe20000fa4270 */
[----:B------:R-:W-:Y:S02]  /*133d0*/  FMUL R164, R164, UR11 ;  /* 0x0000000ba4a47c20 */ /* 0x000fe40008400000 */
[----:B------:R-:W-:Y:S01]  /*133e0*/  @P2 STG.E.U16 desc[UR20][R6.64+0x20], R162 ;  /* 0x000020a206002986 */ /* 0x000fe2000c101514 */
[----:B------:R-:W-:Y:S01]  /*133f0*/  ISETP.GT.AND P2, PT, R0, 0x18, P0 ;  /* 0x000000180000780c */ /* 0x000fe20000744270 */
[----:B------:R-:W-:Y:S01]  /*13400*/  FMUL R165, R165, UR11 ;  /* 0x0000000ba5a57c20 */ /* 0x000fe20008400000 */
[----:B------:R-:W-:Y:S01]  /*13410*/  FMUL R166, R166, UR11 ;  /* 0x0000000ba6a67c20 */ /* 0x000fe20008400000 */
[----:B------:R-:W-:-:S02]  /*13420*/  F2FP.BF16.F32.PACK_AB R163, RZ, R163 ;  /* 0x000000a3ffa3723e */ /* 0x000fc400000010ff */
[----:B------:R-:W-:Y:S02]  /*13430*/  F2FP.BF16.F32.PACK_AB R164, RZ, R164 ;  /* 0x000000a4ffa4723e */ /* 0x000fe400000010ff */
        /* <DEDUP_REMOVED lines=181> */
[C---:B------:R-:W-:Y:S02]  /*13f90*/  ISETP.GT.AND P4, PT, R0.reuse, 0x71, P0 ;  /* 0x000000710000780c */ /* 0x040fe40000784270 */
[----:B------:R-:W-:Y:S01]  /*13fa0*/  ISETP.GT.AND P1, PT, R0, 0x79, P1 ;  /* 0x000000790000780c */ /* 0x000fe20000f24270 */
[----:B------:R-:W-:Y:S01]  /*13fb0*/  @P5 STG.E.U16 desc[UR20][R4.64+0xe2], R209 ;  /* 0x0000e2d104005986 */ /* 0x000fe2000c101514 */
[----:B------:R-:W-:-:S03]  /*13fc0*/  FMUL R211, R211, UR11 ;  /* 0x0000000bd3d37c20 */ /* 0x000fc60008400000 */
[----:B------:R-:W-:Y:S01]  /*13fd0*/  @P2 STG.E.U16 desc[UR20][R6.64+0xe0], R210 ;  /* 0x0000e0d206002986 */ /* 0x000fe2000c101514 */
[----:B------:R-:W-:Y:S01]  /*13fe0*/  ISETP.GT.AND P2, PT, R0, 0x78, P0 ;  /* 0x000000780000780c */ /* 0x000fe20000744270 */
[----:B------:R-:W-:Y:S01]  /*13ff0*/  FMUL R212, R212, UR11 ;  /* 0x0000000bd4d47c20 */ /* 0x000fe20008400000 */
[----:B------:R-:W-:Y:S01]  /*14000*/  FMUL R213, R213, UR11 ;  /* 0x0000000bd5d57c20 */ /* 0x000fe20008400000 */
[----:B------:R-:W-:Y:S02]  /*14010*/  F2FP.BF16.F32.PACK_AB R211, RZ, R211 ;  /* 0x000000d3ffd3723e */ /* 0x000fe400000010ff */
[----:B------:R-:W-:Y:S01]  /*14020*/  ISETP.GT.AND P0, PT, R0, 0x79, P0 ;  /* 0x000000790000780c */ /* 0x000fe20000704270 */
[----:B------:R-:W-:Y:S01]  /*14030*/  FMUL R214, R214, UR11 ;  /* 0x0000000bd6d67c20 */ /* 0x000fe20008400000 */
[----:B------:R-:W-:Y:S02]  /*14040*/  F2FP.BF16.F32.PACK_AB R212, RZ, R212 ;  /* 0x000000d4ffd4723e */ /* 0x000fe400000010ff */
[----:B------:R-:W-:Y:S01]  /*14050*/  F2FP.BF16.F32.PACK_AB R213, RZ, R213 ;  /* 0x000000d5ffd5723e */ /* 0x000fe200000010ff */
[----:B------:R-:W-:Y:S01]  /*14060*/  @P4 STG.E.U16 desc[UR20][R6.64+0xe2], R211 ;  /* 0x0000e2d306004986 */ /* 0x000fe2000c101514 */
[----:B------:R-:W-:Y:S01]  /*14070*/  F2FP.BF16.F32.PACK_AB R214, RZ, R214 ;  /* 0x000000d6ffd6723e */ /* 0x000fe200000010ff */
[----:B------:R-:W-:-:S02]  /*14080*/  USHF.L.U32 UR7, UR14, 0x8, URZ ;  /* 0x000000080e077899 */ /* 0x000fc4000800063f */
[----:B------:R-:W-:Y:S04]  /*14090*/  @P3 STG.E.U16 desc[UR20][R4.64+0xf0], R212 ;  /* 0x0000f0d404003986 */ /* 0x000fe8000c101514 */
[----:B------:R1:W-:Y:S01]  /*140a0*/  @P1 STG.E.U16 desc[UR20][R4.64+0xf2], R213 ;  /* 0x0000f2d504001986 */ /* 0x0003e2000c101514 */
[----:B------:R-:W-:Y:S01]  /*140b0*/  FMUL R215, R215, UR11 ;  /* 0x0000000bd7d77c20 */ /* 0x000fe20008400000 */
[----:B------:R-:W-:Y:S01]  /*140c0*/  USHF.L.U64.HI UR6, UR14, 0x8, UR15 ;  /* 0x000000080e067899 */ /* 0x000fe2000801020f */
[----:B-1----:R-:W-:Y:S01]  /*140d0*/  @P2 MOV R4, R6 ;  /* 0x0000000600042202 */ /* 0x002fe20000000f00 */
[----:B------:R-:W-:Y:S02]  /*140e0*/  @P2 IMAD.MOV.U32 R5, RZ, RZ, R7 ;  /* 0x000000ffff052224 */ /* 0x000fe400078e0007 */
[----:B------:R-:W-:-:S03]  /*140f0*/  F2FP.BF16.F32.PACK_AB R215, RZ, R215 ;  /* 0x000000d7ffd7723e */ /* 0x000fc600000010ff */
[----:B------:R1:W-:Y:S01]  /*14100*/  @P2 STG.E.U16 desc[UR20][R4.64+0xf0], R214 ;  /* 0x0000f0d604002986 */ /* 0x0003e2000c101514 */
[C---:B------:R-:W-:Y:S02]  /*14110*/  ISETP.GT.AND P3, PT, R14.reuse, 0x80, PT ;  /* 0x000000800e00780c */ /* 0x040fe40003f64270 */
[----:B------:R-:W-:Y:S02]  /*14120*/  MOV R9, UR6 ;  /* 0x0000000600097c02 */ /* 0x000fe40008000f00 */
[----:B------:R-:W-:Y:S01]  /*14130*/  ISETP.GT.AND P1, PT, R14, 0x88, PT ;  /* 0x000000880e00780c */ /* 0x000fe20003f24270 */
[----:B-1----:R-:W-:Y:S02]  /*14140*/  @P0 IMAD.MOV.U32 R5, RZ, RZ, R7 ;  /* 0x000000ffff050224 */ /* 0x002fe400078e0007 */
[----:B------:R-:W-:Y:S02]  /*14150*/  IMAD.U32 R7, RZ, RZ, UR7 ;  /* 0x00000007ff077e24 */ /* 0x000fe4000f8e00ff */
[----:B------:R-:W-:-:S03]  /*14160*/  @P0 IMAD.MOV.U32 R4, RZ, RZ, R6 ;  /* 0x000000ffff040224 */ /* 0x000fc600078e0006 */
[----:B------:R-:W-:Y:S02]  /*14170*/  IADD3 R6, P5, P6, R2, UR9, R7 ;  /* 0x0000000902067c10 */ /* 0x000fe4000febe007 */
[----:B------:R1:W-:Y:S01]  /*14180*/  @P0 STG.E.U16 desc[UR20][R4.64+0xf2], R215 ;  /* 0x0000f2d704000986 */ /* 0x0003e2000c101514 */
[C---:B------:R-:W-:Y:S02]  /*14190*/  ISETP.GT.AND P0, PT, R0.reuse, RZ, P3 ;  /* 0x000000ff0000720c */ /* 0x040fe40001f04270 */
[----:B------:R-:W-:Y:S02]  /*141a0*/  ISETP.GT.AND P2, PT, R0, 0x1, P3 ;  /* 0x000000010000780c */ /* 0x000fe40001f44270 */
[----:B------:R-:W-:Y:S01]  /*141b0*/  IADD3.X R7, R3, UR8, R9, P5, P6 ;  /* 0x0000000803077c10 */ /* 0x000fe2000afec409 */
[----:B------:R-:W-:Y:S01]  /*141c0*/  FMUL R88, R88, UR11 ;  /* 0x0000000b58587c20 */ /* 0x000fe20008400000 */
[----:B------:R-:W-:Y:S01]  /*141d0*/  ISETP.GT.AND P5, PT, R0, RZ, P1 ;  /* 0x000000ff0000720c */ /* 0x000fe20000fa4270 */
[----:B------:R-:W-:Y:S01]  /*141e0*/  FMUL R89, R89, UR11 ;  /* 0x0000000b59597c20 */ /* 0x000fe20008400000 */
[----:B-1----:R-:W-:Y:S01]  /*141f0*/  IADD3 R4, P4, R2, UR7, RZ ;  /* 0x0000000702047c10 */ /* 0x002fe2000ff9e0ff */
[----:B------:R-:W-:-:S03]  /*14200*/  FMUL R90, R90, UR11 ;  /* 0x0000000b5a5a7c20 */ /* 0x000fc60008400000 */
[----:B------:R-:W-:Y:S02]  /*14210*/  IADD3.X R5, R3, UR6, RZ, P4, !PT ;  /* 0x0000000603057c10 */ /* 0x000fe4000a7fe4ff */
[----:B------:R-:W-:Y:S02]  /*14220*/  IADD3 R8, P4, R4, UR9, RZ ;  /* 0x0000000904087c10 */ /* 0x000fe4000ff9e0ff */
[----:B------:R-:W-:Y:S02]  /*14230*/  F2FP.BF16.F32.PACK_AB R88, RZ, R88 ;  /* 0x00000058ff58723e */ /* 0x000fe400000010ff */
[----:B------:R-:W-:Y:S02]  /*14240*/  F2FP.BF16.F32.PACK_AB R89, RZ, R89 ;  /* 0x00000059ff59723e */ /* 0x000fe400000010ff */
[----:B------:R-:W-:Y:S02]  /*14250*/  F2FP.BF16.F32.PACK_AB R90, RZ, R90 ;  /* 0x0000005aff5a723e */ /* 0x000fe400000010ff */
[----:B------:R-:W-:Y:S01]  /*14260*/  IADD3.X R9, R5, UR8, RZ, P4, !PT ;  /* 0x0000000805097c10 */ /* 0x000fe2000a7fe4ff */
[----:B------:R-:W-:Y:S01]  /*14270*/  @P0 STG.E.U16 desc[UR20][R4.64], R88 ;  /* 0x0000005804000986 */ /* 0x000fe2000c101514 */
[----:B------:R-:W-:-:S02]  /*14280*/  ISETP.GT.AND P0, PT, R0, 0x1, P1 ;  /* 0x000000010000780c */ /* 0x000fc40000f04270 */
[C---:B------:R-:W-:Y:S01]  /*14290*/  ISETP.GT.AND P4, PT, R0.reuse, 0x9, P3 ;  /* 0x000000090000780c */ /* 0x040fe20001f84270 */
[----:B------:R-:W-:Y:S01]  /*142a0*/  @P2 STG.E.U16 desc[UR20][R4.64+0x2], R89 ;  /* 0x0000025904002986 */ /* 0x000fe2000c101514 */
[C---:B------:R-:W-:Y:S01]  /*142b0*/  ISETP.GT.AND P2, PT, R0.reuse, 0x8, P3 ;  /* 0x000000080000780c */ /* 0x040fe20001f44270 */
[----:B------:R-:W-:Y:S02]  /*142c0*/  FMUL R91, R91, UR11 ;  /* 0x0000000b5b5b7c20 */ /* 0x000fe40008400000 */
[----:B------:R-:W-:Y:S01]  /*142d0*/  @P5 STG.E.U16 desc[UR20][R8.64], R90 ;  /* 0x0000005a08005986 */ /* 0x000fe2000c101514 */
[----:B------:R-:W-:Y:S01]  /*142e0*/  ISETP.GT.AND P5, PT, R0, 0x8, P1 ;  /* 0x000000080000780c */ /* 0x000fe20000fa4270 */
[----:B------:R-:W-:Y:S01]  /*142f0*/  FMUL R92, R92, UR11 ;  /* 0x0000000b5c5c7c20 */ /* 0x000fe20008400000 */
[----:B------:R-:W-:Y:S01]  /*14300*/  FMUL R93, R93, UR11 ;  /* 0x0000000b5d5d7c20 */ /* 0x000fe20008400000 */
[----:B------:R-:W-:Y:S01]  /*14310*/  FMUL R94, R94, UR11 ;  /* 0x0000000b5e5e7c20 */ /* 0x000fe20008400000 */
[----:B------:R-:W-:-:S02]  /*14320*/  F2FP.BF16.F32.PACK_AB R91, RZ, R91 ;  /* 0x0000005bff5b723e */ /* 0x000fc400000010ff */
[----:B------:R-:W-:Y:S02]  /*14330*/  F2FP.BF16.F32.PACK_AB R92, RZ, R92 ;  /* 0x0000005cff5c723e */ /* 0x000fe400000010ff */
[----:B------:R-:W-:Y:S02]  /*14340*/  F2FP.BF16.F32.PACK_AB R93, RZ, R93 ;  /* 0x0000005dff5d723e */ /* 0x000fe400000010ff */
[----:B------:R-:W-:Y:S01]  /*14350*/  F2FP.BF16.F32.PACK_AB R94, RZ, R94 ;  /* 0x0000005eff5e723e */ /* 0x000fe200000010ff */
[----:B------:R1:W-:Y:S01]  /*14360*/  @P0 STG.E.U16 desc[UR20][R8.64+0x2], R91 ;  /* 0x0000025b08000986 */ /* 0x0003e2000c101514 */
[----:B------:R-:W-:-:S03]  /*14370*/  ISETP.GT.AND P0, PT, R0, 0x9, P1 ;  /* 0x000000090000780c */ /* 0x000fc60000f04270 */
[----:B------:R-:W-:Y:S01]  /*14380*/  @P2 STG.E.U16 desc[UR20][R4.64+0x10], R92 ;  /* 0x0000105c04002986 */ /* 0x000fe2000c101514 */
[----:B------:R-:W-:-:S03]  /*14390*/  ISETP.GT.AND P2, PT, R0, 0x10, P3 ;  /* 0x000000100000780c */ /* 0x000fc60001f44270 */
        /* <DEDUP_REMOVED lines=140> */
[----:B------:R-:W-:Y:S04]  /*14c60*/  @P0 STG.E.U16 desc[UR20][R6.64+0x92], R127 ;  /* 0x0000927f06000986 */ /* 0x000fe8000c101514 */
[----:B------:R-:W-:Y:S01]  /*14c70*/  @P2 STG.E.U16 desc[UR20][R4.64+0xa0], R128 ;  /* 0x0000a08004002986 */ /* 0x000fe2000c101514 */
[----:B------:R-:W-:-:S03]  /*14c80*/  ISETP.GT.AND P2, PT, R0, 0x51, P1 ;  /* 0x000000510000780c */ /* 0x000fc60000f44270 */
[----:B------:R-:W-:Y:S01]  /*14c90*/  @P4 STG.E.U16 desc[UR20][R4.64+0xa2], R129 ;  /* 0x0000a28104004986 */ /* 0x000fe2000c101514 */
[----:B------:R-:W-:-:S03]  /*14ca0*/  FMUL R131, R131, UR11 ;  /* 0x0000000b83837c20 */ /* 0x000fc60008400000 */
[----:B------:R-:W-:Y:S01]  /*14cb0*/  @P5 STG.E.U16 desc[UR20][R6.64+0xa0], R130 ;  /* 0x0000a08206005986 */ /* 0x000fe2000c101514 */
[----:B------:R-:W-:Y:S01]  /*14cc0*/  ISETP.GT.AND P5, PT, R0, 0x59, P3 ;  /* 0x000000590000780c */ /* 0x000fe20001fa4270 */
[----:B------:R-:W-:Y:S01]  /*14cd0*/  FMUL R133, R133, UR11 ;  /* 0x0000000b85857c20 */ /* 0x000fe20008400000 */
[----:B------:R-:W-:-:S04]  /*14ce0*/  F2FP.BF16.F32.PACK_AB R131, RZ, R131 ;  /* 0x00000083ff83723e */ /* 0x000fc800000010ff */
[----:B------:R-:W-:Y:S01]  /*14cf0*/  F2FP.BF16.F32.PACK_AB R133, RZ, R133 ;  /* 0x00000085ff85723e */ /* 0x000fe200000010ff */
[----:B------:R-:W-:Y:S01]  /*14d00*/  @P2 STG.E.U16 desc[UR20][R6.64+0xa2], R131 ;  /* 0x0000a28306002986 */ /* 0x000fe2000c101514 */
[C---:B------:R-:W-:Y:S02]  /*14d10*/  ISETP.GT.AND P4, PT, R0.reuse, 0x58, P3 ;  /* 0x000000580000780c */ /* 0x040fe40001f84270 */
[----:B------:R-:W-:Y:S01]  /*14d20*/  ISETP.GT.AND P0, PT, R0, 0x58, P1 ;  /* 0x000000580000780c */ /* 0x000fe20000f04270 */
[----:B------:R-:W-:Y:S01]  /*14d30*/  FMUL R132, R132, UR11 ;  /* 0x0000000b84847c20 */ /* 0x000fe20008400000 */
[C---:B------:R-:W-:Y:S01]  /*14d40*/  ISETP.GT.AND P2, PT, R0.reuse, 0x59, P1 ;  /* 0x000000590000780c */ /* 0x040fe20000f44270 */
[----:B------:R-:W-:Y:S01]  /*14d50*/  @P5 STG.E.U16 desc[UR20][R4.64+0xb2], R133 ;  /* 0x0000b28504005986 */ /* 0x000fe2000c101514 */
[----:B------:R-:W-:Y:S01]  /*14d60*/  ISETP.GT.AND P5, PT, R0, 0x60, P3 ;  /* 0x000000600000780c */ /* 0x000fe20001fa4270 */
[----:B------:R-:W-:Y:S01]  /*14d70*/  FMUL R134, R134, UR11 ;  /* 0x0000000b86867c20 */ /* 0x000fe20008400000 */
        /* <DEDUP_REMOVED lines=8> */
[----:B------:R-:W-:Y:S01]  /*14e00*/  @P4 STG.E.U16 desc[UR20][R4.64+0xb0], R132 ;  /* 0x0000b08404004986 */ /* 0x000fe2000c101514 */
[----:B------:R-:W-:-:S03]  /*14e10*/  F2FP.BF16.F32.PACK_AB R137, RZ, R137 ;  /* 0x00000089ff89723e */ /* 0x000fc600000010ff */
[----:B------:R-:W-:Y:S01]  /*14e20*/  @P0 STG.E.U16 desc[UR20][R6.64+0xb0], R134 ;  /* 0x0000b08606000986 */ /* 0x000fe2000c101514 */
[----:B------:R-:W-:-:S03]  /*14e30*/  ISETP.GT.AND P4, PT, R0, 0x60, P1 ;  /* 0x000000600000780c */ /* 0x000fc60000f84270 */
[----:B------:R-:W-:Y:S01]  /*14e40*/  @P2 STG.E.U16 desc[UR20][R6.64+0xb2], R135 ;  /* 0x0000b28706002986 */ /* 0x000fe2000c101514 */
[----:B------:R-:W-:-:S03]  /*14e50*/  FMUL R138, R138, UR11 ;  /* 0x0000000b8a8a7c20 */ /* 0x000fc60008400000 */
[----:B------:R-:W-:Y:S01]  /*14e60*/  @P5 STG.E.U16 desc[UR20][R4.64+0xc0], R136 ;  /* 0x0000c08804005986 */ /* 0x000fe2000c101514 */
[----:B------:R-:W-:-:S03]  /*14e70*/  ISETP.GT.AND P5, PT, R0, 0x61, P1 ;  /* 0x000000610000780c */ /* 0x000fc60000fa4270 */
[----:B------:R-:W-:Y:S01]  /*14e80*/  @P6 STG.E.U16 desc[UR20][R4.64+0xc2], R137 ;  /* 0x0000c28904006986 */ /* 0x000fe2000c101514 */
[----:B------:R-:W-:Y:S01]  /*14e90*/  ISETP.GT.AND P6, PT, R0, 0x68, P3 ;  /* 0x000000680000780c */ /* 0x000fe20001fc4270 */
[----:B------:R-:W-:Y:S01]  /*14ea0*/  FMUL R139, R139, UR11 ;  /* 0x0000000b8b8b7c20 */ /* 0x000fe20008400000 */
[----:B------:R-:W-:Y:S01]  /*14eb0*/  FMUL R140, R140, UR11 ;  /* 0x0000000b8c8c7c20 */ /* 0x000fe20008400000 */
[----:B------:R-:W-:-:S03]  /*14ec0*/  F2FP.BF16.F32.PACK_AB R138, RZ, R138 ;  /* 0x0000008aff8a723e */ /* 0x000fc600000010ff */
        /* <DEDUP_REMOVED lines=11> */
[----:B------:R-:W-:-:S03]  /*14f80*/  F2FP.BF16.F32.PACK_AB R141, RZ, R141 ;  /* 0x0000008dff8d723e */ /* 0x000fc600000010ff */
[----:B------:R-:W-:Y:S02]  /*14f90*/  F2FP.BF16.F32.PACK_AB R142, RZ, R142 ;  /* 0x0000008eff8e723e */ /* 0x000fe400000010ff */
[----:B------:R-:W-:Y:S01]  /*14fa0*/  F2FP.BF16.F32.PACK_AB R143, RZ, R143 ;  /* 0x0000008fff8f723e */ /* 0x000fe200000010ff */
[----:B------:R-:W-:Y:S04]  /*14fb0*/  @P4 STG.E.U16 desc[UR20][R4.64+0xd2], R141 ;  /* 0x0000d28d04004986 */ /* 0x000fe8000c101514 */
[----:B------:R-:W-:Y:S01]  /*14fc0*/  @P5 STG.E.U16 desc[UR20][R6.64+0xd0], R142 ;  /* 0x0000d08e06005986 */ /* 0x000fe2000c101514 */
[----:B------:R-:W-:-:S03]  /*14fd0*/  ISETP.GT.AND P5, PT, R0, 0x70, P3 ;  /* 0x000000700000780c */ /* 0x000fc60001fa4270 */
[----:B------:R-:W-:Y:S01]  /*14fe0*/  @P6 STG.E.U16 desc[UR20][R6.64+0xd2], R143 ;  /* 0x0000d28f06006986 */ /* 0x000fe2000c101514 */
[----:B------:R-:W-:Y:S01]  /*14ff0*/  ISETP.GT.AND P6, PT, R0, 0x71, P3 ;  /* 0x000000710000780c */ /* 0x000fe20001fc4270 */
[----:B------:R-:W-:Y:S01]  /*15000*/  FMUL R144, R144, UR11 ;  /* 0x0000000b90907c20 */ /* 0x000fe20008400000 */
[----:B------:R-:W-:Y:S01]  /*15010*/  FMUL R145, R145, UR11 ;  /* 0x0000000b91917c20 */ /* 0x000fe20008400000 */
[----:B------:R-:W-:-:S03]  /*15020*/  ISETP.GT.AND P4, PT, R0, 0x70, P1 ;  /* 0x000000700000780c */ /* 0x000fc60000f84270 */
[----:B------:R-:W-:Y:S02]  /*15030*/  F2FP.BF16.F32.PACK_AB R144, RZ, R144 ;  /* 0x00000090ff90723e */ /* 0x000fe400000010ff */
[----:B------:R-:W-:Y:S01]  /*15040*/  F2FP.BF16.F32.PACK_AB R145, RZ, R145 ;  /* 0x00000091ff91723e */ /* 0x000fe200000010ff */
[----:B------:R-:W-:Y:S02]  /*15050*/  FMUL R146, R146, UR11 ;  /* 0x0000000b92927c20 */ /* 0x000fe40008400000 */
[----:B------:R-:W-:Y:S01]  /*15060*/  @P5 STG.E.U16 desc[UR20][R4.64+0xe0], R144 ;  /* 0x0000e09004005986 */ /* 0x000fe2000c101514 */
[----:B------:R-:W-:-:S03]  /*15070*/  ISETP.GT.AND P5, PT, R0, 0x71, P1 ;  /* 0x000000710000780c */ /* 0x000fc60000fa4270 */
[----:B------:R-:W-:Y:S01]  /*15080*/  @P6 STG.E.U16 desc[UR20][R4.64+0xe2], R145 ;  /* 0x0000e29104006986 */ /* 0x000fe2000c101514 */
[C---:B------:R-:W-:Y:S02]  /*15090*/  ISETP.GT.AND P6, PT, R0.reuse, 0x78, P3 ;  /* 0x000000780000780c */ /* 0x040fe40001fc4270 */
[----:B------:R-:W-:Y:S01]  /*150a0*/  ISETP.GT.AND P3, PT, R0, 0x79, P3 ;  /* 0x000000790000780c */ /* 0x000fe20001f64270 */
[----:B------:R-:W-:Y:S01]  /*150b0*/  FMUL R147, R147, UR11 ;  /* 0x0000000b93937c20 */ /* 0x000fe20008400000 */
[----:B------:R-:W-:Y:S01]  /*150c0*/  F2FP.BF16.F32.PACK_AB R146, RZ, R146 ;  /* 0x00000092ff92723e */ /* 0x000fe200000010ff */
[----:B------:R-:W-:Y:S01]  /*150d0*/  FMUL R149, R149, UR11 ;  /* 0x0000000b95957c20 */ /* 0x000fe20008400000 */
[----:B------:R-:W-:Y:S02]  /*150e0*/  FMUL R148, R148, UR11 ;  /* 0x0000000b94947c20 */ /* 0x000fe40008400000 */
[----:B------:R-:W-:Y:S01]  /*150f0*/  F2FP.BF16.F32.PACK_AB R147, RZ, R147 ;  /* 0x00000093ff93723e */ /* 0x000fe200000010ff */
[----:B------:R-:W-:Y:S01]  /*15100*/  @P4 STG.E.U16 desc[UR20][R6.64+0xe0], R146 ;  /* 0x0000e09206004986 */ /* 0x000fe2000c101514 */
[----:B------:R-:W-:-:S02]  /*15110*/  ISETP.GT.AND P4, PT, R0, 0x78, P1 ;  /* 0x000000780000780c */ /* 0x000fc40000f84270 */
[----:B------:R-:W-:Y:S02]  /*15120*/  F2FP.BF16.F32.PACK_AB R149, RZ, R149 ;  /* 0x00000095ff95723e */ /* 0x000fe400000010ff */
[----:B------:R-:W-:Y:S01]  /*15130*/  ISETP.GT.AND P2, PT, R14, 0xc0, PT ;  /* 0x000000c00e00780c */ /* 0x000fe20003f44270 */
[----:B------:R-:W-:Y:S01]  /*15140*/  @P5 STG.E.U16 desc[UR20][R6.64+0xe2], R147 ;  /* 0x0000e29306005986 */ /* 0x000fe2000c101514 */
[C---:B------:R-:W-:Y:S01]  /*15150*/  ISETP.GT.AND P1, PT, R0.reuse, 0x79, P1 ;  /* 0x000000790000780c */ /* 0x040fe20000f24270 */
[----:B-1----:R-:W-:Y:S01]  /*15160*/  IMAD.U32 R9, RZ, RZ, UR14 ;  /* 0x0000000eff097e24 */ /* 0x002fe2000f8e00ff */
[----:B------:R-:W-:Y:S01]  /*15170*/  F2FP.BF16.F32.PACK_AB R148, RZ, R148 ;  /* 0x00000094ff94723e */ /* 0x000fe200000010ff */
[----:B------:R-:W-:Y:S01]  /*15180*/  @P3 STG.E.U16 desc[UR20][R4.64+0xf2], R149 ;  /* 0x0000f29504003986 */ /* 0x000fe2000c101514 */
[----:B------:R-:W-:Y:S01]  /*15190*/  ISETP.GT.AND P3, PT, R0, RZ, P2 ;  /* 0x000000ff0000720c */ /* 0x000fe20001764270 */
[----:B------:R-:W-:Y:S01]  /*151a0*/  FMUL R150, R150, UR11 ;  /* 0x0000000b96967c20 */ /* 0x000fe20008400000 */
[----:B------:R-:W-:Y:S01]  /*151b0*/  FMUL R151, R151, UR11 ;  /* 0x0000000b97977c20 */ /* 0x000fe20008400000 */
[----:B------:R-:W-:Y:S01]  /*151c0*/  UIMAD UR6, UR15, 0x180, URZ ;  /* 0x000001800f0678a4 */ /* 0x000fe2000f8e023f */
[----:B------:R-:W-:Y:S01]  /*151d0*/  FMUL R24, R24, UR11 ;  /* 0x0000000b18187c20 */ /* 0x000fe20008400000 */
[----:B------:R-:W-:Y:S01]  /*151e0*/  IMAD.WIDE.U32 R2, R9, 0x180, R2 ;  /* 0x0000018009027825 */ /* 0x000fe200078e0002 */
[----:B------:R1:W-:Y:S01]  /*151f0*/  @P6 STG.E.U16 desc[UR20][R4.64+0xf0], R148 ;  /* 0x0000f09404006986 */ /* 0x0003e2000c101514 */
[----:B------:R-:W-:-:S02]  /*15200*/  F2FP.BF16.F32.PACK_AB R150, RZ, R150 ;  /* 0x00000096ff96723e */ /* 0x000fc400000010ff */
[----:B------:R-:W-:Y:S01]  /*15210*/  F2FP.BF16.F32.PACK_AB R151, RZ, R151 ;  /* 0x00000097ff97723e */ /* 0x000fe200000010ff */
[----:B------:R-:W-:Y:S01]  /*15220*/  VIADD R3, R3, UR6 ;  /* 0x0000000603037c36 */ /* 0x000fe20008000000 */
[----:B------:R-:W-:Y:S02]  /*15230*/  ISETP.GT.AND P5, PT, R0, 0x1, P2 ;  /* 0x000000010000780c */ /* 0x000fe400017a4270 */
[----:B------:R-:W-:Y:S01]  /*15240*/  F2FP.BF16.F32.PACK_AB R24, RZ, R24 ;  /* 0x00000018ff18723e */ /* 0x000fe200000010ff */
[----:B------:R-:W-:Y:S01]  /*15250*/  FMUL R25, R25, UR11 ;  /* 0x0000000b19197c20 */ /* 0x000fe20008400000 */
[----:B-1----:R-:W-:Y:S02]  /*15260*/  @P4 IMAD.MOV.U32 R4, RZ, RZ, R6 ;  /* 0x000000ffff044224 */ /* 0x002fe400078e0006 */
[----:B------:R-:W-:Y:S01]  /*15270*/  @P4 IMAD.MOV.U32 R5, RZ, RZ, R7 ;  /* 0x000000ffff054224 */ /* 0x000fe200078e0007 */
[----:B------:R-:W-:-:S04]  /*15280*/  ISETP.GT.AND P0, PT, R14, 0xc8, PT ;  /* 0x000000c80e00780c */ /* 0x000fc80003f04270 */
[----:B------:R1:W-:Y:S01]  /*15290*/  @P4 STG.E.U16 desc[UR20][R4.64+0xf0], R150 ;  /* 0x0000f09604004986 */ /* 0x0003e2000c101514 */
[----:B------:R-:W-:-:S03]  /*152a0*/  F2FP.BF16.F32.PACK_AB R25, RZ, R25 ;  /* 0x00000019ff19723e */ /* 0x000fc600000010ff */
[----:B------:R2:W-:Y:S04]  /*152b0*/  @P1 STG.E.U16 desc[UR20][R6.64+0xf2], R151 ;  /* 0x0000f29706001986 */ /* 0x0005e8000c101514 */
[----:B------:R-:W-:Y:S01]  /*152c0*/  @P3 STG.E.U16 desc[UR20][R2.64], R24 ;  /* 0x0000001802003986 */ /* 0x000fe2000c101514 */
[----:B------:R-:W-:Y:S01]  /*152d0*/  ISETP.GT.AND P3, PT, R0, RZ, P0 ;  /* 0x000000ff0000720c */ /* 0x000fe20000764270 */
[----:B------:R-:W-:Y:S01]  /*152e0*/  FMUL R26, R26, UR11 ;  /* 0x0000000b1a1a7c20 */ /* 0x000fe20008400000 */
[----:B-1----:R-:W-:Y:S01]  /*152f0*/  IADD3 R4, P1, R2, UR9, RZ ;  /* 0x0000000902047c10 */ /* 0x002fe2000ff3e0ff */
[----:B------:R-:W-:Y:S01]  /*15300*/  @P5 STG.E.U16 desc[UR20][R2.64+0x2], R25 ;  /* 0x0000021902005986 */ /* 0x000fe2000c101514 */
[C---:B------:R-:W-:Y:S02]  /*15310*/  ISETP.GT.AND P6, PT, R0.reuse, 0x1, P0 ;  /* 0x000000010000780c */ /* 0x040fe400007c4270 */
[----:B------:R-:W-:Y:S01]  /*15320*/  ISETP.GT.AND P5, PT, R0, 0x8, P2 ;  /* 0x000000080000780c */ /* 0x000fe200017a4270 */
[----:B------:R-:W-:Y:S01]  /*15330*/  FMUL R27, R27, UR11 ;  /* 0x0000000b1b1b7c20 */ /* 0x000fe20008400000 */
[----:B------:R-:W-:-:S02]  /*15340*/  F2FP.BF16.F32.PACK_AB R26, RZ, R26 ;  /* 0x0000001aff1a723e */ /* 0x000fc400000010ff */
[----:B------:R-:W-:Y:S02]  /*15350*/  IADD3.X R5, R3, UR8, RZ, P1, !PT ;  /* 0x0000000803057c10 */ /* 0x000fe40008ffe4ff */
[----:B------:R-:W-:Y:S01]  /*15360*/  ISETP.GT.AND P4, PT, R0, 0x9, P2 ;  /* 0x000000090000780c */ /* 0x000fe20001784270 */
[----:B------:R-:W-:Y:S01]  /*15370*/  FMUL R28, R28, UR11 ;  /* 0x0000000b1c1c7c20 */ /* 0x000fe20008400000 */
[----:B------:R-:W-:Y:S01]  /*15380*/  FMUL R29, R29, UR11 ;  /* 0x0000000b1d1d7c20 */ /* 0x000fe20008400000 */
[----:B------:R-:W-:Y:S01]  /*15390*/  @P3 STG.E.U16 desc[UR20][R4.64], R26 ;  /* 0x0000001a04003986 */ /* 0x000fe2000c101514 */
[----:B------:R-:W-:Y:S02]  /*153a0*/  F2FP.BF16.F32.PACK_AB R27, RZ, R27 ;  /* 0x0000001bff1b723e */ /* 0x000fe400000010ff */
[----:B------:R-:W-:Y:S02]  /*153b0*/  ISETP.GT.AND P3, PT, R0, 0x8, P0 ;  /* 0x000000080000780c */ /* 0x000fe40000764270 */
[----:B------:R-:W-:Y:S01]  /*153c0*/  F2FP.BF16.F32.PACK_AB R28, RZ, R28 ;  /* 0x0000001cff1c723e */ /* 0x000fe200000010ff */
[----:B------:R-:W-:Y:S01]  /*153d0*/  FMUL R30, R30, UR11 ;  /* 0x0000000b1e1e7c20 */ /* 0x000fe20008400000 */
[----:B------:R-:W-:Y:S01]  /*153e0*/  F2FP.BF16.F32.PACK_AB R29, RZ, R29 ;  /* 0x0000001dff1d723e */ /* 0x000fe200000010ff */
[----:B------:R-:W-:Y:S01]  /*153f0*/  @P6 STG.E.U16 desc[UR20][R4.64+0x2], R27 ;  /* 0x0000021b04006986 */ /* 0x000fe2000c101514 */
[----:B------:R-:W-:-:S03]  /*15400*/  ISETP.GT.AND P6, PT, R0, 0x9, P0 ;  /* 0x000000090000780c */ /* 0x000fc600007c4270 */
[----:B------:R-:W-:Y:S01]  /*15410*/  @P5 STG.E.U16 desc[UR20][R2.64+0x10], R28 ;  /* 0x0000101c02005986 */ /* 0x000fe2000c101514 */
[C---:B------:R-:W-:Y:S01]  /*15420*/  ISETP.GT.AND P5, PT, R0.reuse, 0x10, P2 ;  /* 0x000000100000780c */ /* 0x040fe200017a4270 */
[----:B------:R-:W-:Y:S01]  /*15430*/  FMUL R31, R31, UR11 ;  /* 0x0000000b1f1f7c20 */ /* 0x000fe20008400000 */
[----:B------:R-:W-:Y:S01]  /*15440*/  F2FP.BF16.F32.PACK_AB R30, RZ, R30 ;  /* 0x0000001eff1e723e */ /* 0x000fe200000010ff */
[----:B------:R-:W-:Y:S01]  /*15450*/  @P4 STG.E.U16 desc[UR20][R2.64+0x12], R29 ;  /* 0x0000121d02004986 */ /* 0x000fe2000c101514 */
[----:B------:R-:W-:Y:S01]  /*15460*/  ISETP.GT.AND P4, PT, R0, 0x11, P2 ;  /* 0x000000110000780c */ /* 0x000fe20001784270 */
[----:B------:R-:W-:Y:S01]  /*15470*/  FMUL R32, R32, UR11 ;  /* 0x0000000b20207c20 */ /* 0x000fe20008400000 */
[----:B------:R-:W-:Y:S01]  /*15480*/  FMUL R33, R33, UR11 ;  /* 0x0000000b21217c20 */ /* 0x000fe20008400000 */
[----:B------:R-:W-:Y:S01]  /*15490*/  @P3 STG.E.U16 desc[UR20][R4.64+0x10], R30 ;  /* 0x0000101e04003986 */ /* 0x000fe2000c101514 */
[----:B------:R-:W-:Y:S02]  /*154a0*/  F2FP.BF16.F32.PACK_AB R31, RZ, R31 ;  /* 0x0000001fff1f723e */ /* 0x000fe400000010ff */
[----:B------:R-:W-:-:S02]  /*154b0*/  ISETP.GT.AND P3, PT, R0, 0x10, P0 ;  /* 0x000000100000780c */ /* 0x000fc40000764270 */
[----:B------:R-:W-:Y:S01]  /*154c0*/  F2FP.BF16.F32.PACK_AB R32, RZ, R32 ;  /* 0x00000020ff20723e */ /* 0x000fe200000010ff */
[----:B------:R-:W-:Y:S01]  /*154d0*/  FMUL R34, R34, UR11 ;  /* 0x0000000b22227c20 */ /* 0x000fe20008400000 */
[----:B------:R-:W-:Y:S01]  /*154e0*/  F2FP.BF16.F32.PACK_AB R33, RZ, R33 ;  /* 0x00000021ff21723e */ /* 0x000fe200000010ff */
[----:B------:R-:W-:Y:S01]  /*154f0*/  @P6 STG.E.U16 desc[UR20][R4.64+0x12], R31 ;  /* 0x0000121f04006986 */ /* 0x000fe2000c101514 */
[----:B------:R-:W-:-:S03]  /*15500*/  ISETP.GT.AND P6, PT, R0, 0x11, P0 ;  /* 0x000000110000780c */ /* 0x000fc600007c4270 */
[----:B------:R-:W-:Y:S01]  /*15510*/  @P5 STG.E.U16 desc[UR20][R2.64+0x20], R32 ;  /* 0x0000202002005986 */ /* 0x000fe2000c101514 */
[----:B------:R-:W-:-:S03]  /*15520*/  F2FP.BF16.F32.PACK_AB R34, RZ, R34 ;  /* 0x00000022ff22723e */ /* 0x000fc600000010ff */
[----:B------:R-:W-:Y:S01]  /*15530*/  @P4 STG.E.U16 desc[UR20][R2.64+0x22], R33 ;  /* 0x0000222102004986 */ /* 0x000fe2000c101514 */
[C---:B------:R-:W-:Y:S01]  /*15540*/  ISETP.GT.AND P4, PT, R0.reuse, 0x18, P2 ;  /* 0x000000180000780c */ /* 0x040fe20001784270 */
[----:B------:R-:W-:Y:S01]  /*15550*/  FMUL R35, R35, UR11 ;  /* 0x0000000b23237c20 */ /* 0x000fe20008400000 */
[----:B------:R-:W-:Y:S01]  /*15560*/  ISETP.GT.AND P5, PT, R0, 0x19, P2 ;  /* 0x000000190000780c */ /* 0x000fe200017a4270 */
[----:B------:R-:W-:Y:S01]  /*15570*/  FMUL R36, R36, UR11 ;  /* 0x0000000b24247c20 */ /* 0x000fe20008400000 */
[----:B------:R-:W-:Y:S01]  /*15580*/  FMUL R37, R37, UR11 ;  /* 0x0000000b25257c20 */ /* 0x000fe20008400000 */
[----:B------:R-:W-:Y:S01]  /*15590*/  @P3 STG.E.U16 desc[UR20][R4.64+0x20], R34 ;  /* 0x0000202204003986 */ /* 0x000fe2000c101514 */
[----:B------:R-:W-:Y:S02]  /*155a0*/  ISETP.GT.AND P3, PT, R0, 0x18, P0 ;  /* 0x000000180000780c */ /* 0x000fe40000764270 */
[----:B------:R-:W-:Y:S01]  /*155b0*/  F2FP.BF16.F32.PACK_AB R35, RZ, R35 ;  /* 0x00000023ff23723e */ /* 0x000fe200000010ff */
[----:B------:R-:W-:Y:S01]  /*155c0*/  FMUL R38, R38, UR11 ;  /* 0x0000000b26267c20 */ /* 0x000fe20008400000 */
[----:B------:R-:W-:-:S02]  /*155d0*/  F2FP.BF16.F32.PACK_AB R36, RZ, R36 ;  /* 0x00000024ff24723e */ /* 0x000fc400000010ff */
[----:B------:R-:W-:Y:S01]  /*155e0*/  F2FP.BF16.F32.PACK_AB R37, RZ, R37 ;  /* 0x00000025ff25723e */ /* 0x000fe200000010ff */
[----:B------:R-:W-:Y:S01]  /*155f0*/  @P6 STG.E.U16 desc[UR20][R4.64+0x22], R35 ;  /* 0x0000222304006986 */ /* 0x000fe2000c101514 */
[----:B------:R-:W-:-:S03]  /*15600*/  F2FP.BF16.F32.PACK_AB R38, RZ, R38 ;  /* 0x00000026ff26723e */ /* 0x000fc600000010ff */
[----:B------:R-:W-:Y:S01]  /*15610*/  @P4 STG.E.U16 desc[UR20][R2.64+0x30], R36 ;  /* 0x0000302402004986 */ /* 0x000fe2000c101514 */
[C---:B------:R-:W-:Y:S02]  /*15620*/  ISETP.GT.AND P4, PT, R0.reuse, 0x19, P0 ;  /* 0x000000190000780c */ /* 0x040fe40000784270 */
[C---:B------:R-:W-:Y:S01]  /*15630*/  ISETP.GT.AND P6, PT, R0.reuse, 0x20, P2 ;  /* 0x000000200000780c */ /* 0x040fe200017c4270 */
[----:B------:R-:W-:Y:S01]  /*15640*/  @P5 STG.E.U16 desc[UR20][R2.64+0x32], R37 ;  /* 0x0000322502005986 */ /* 0x000fe2000c101514 */
[----:B------:R-:W-:Y:S01]  /*15650*/  ISETP.GT.AND P5, PT, R0, 0x21, P2 ;  /* 0x000000210000780c */ /* 0x000fe200017a4270 */
[----:B------:R-:W-:Y:S01]  /*15660*/  FMUL R39, R39, UR11 ;  /* 0x0000000b27277c20 */ /* 0x000fe20008400000 */
[----:B------:R-:W-:Y:S01]  /*15670*/  FMUL R40, R40, UR11 ;  /* 0x0000000b28287c20 */ /* 0x000fe20008400000 */
[----:B------:R-:W-:Y:S01]  /*15680*/  FMUL R41, R41, UR11 ;  /* 0x0000000b29297c20 */ /* 0x000fe20008400000 */
[----:B------:R-:W-:Y:S01]  /*15690*/  @P3 STG.E.U16 desc[UR20][R4.64+0x30], R38 ;  /* 0x0000302604003986 */ /* 0x000fe2000c101514 */
[----:B------:R-:W-:Y:S01]  /*156a0*/  ISETP.GT.AND P3, PT, R0, 0x20, P0 ;  /* 0x000000200000780c */ /* 0x000fe20000764270 */
[----:B------:R-:W-:Y:S01]  /*156b0*/  FMUL R42, R42, UR11 ;  /* 0x0000000b2a2a7c20 */ /* 0x000fe20008400000 */
[----:B------:R-:W-:-:S02]  /*156c0*/  F2FP.BF16.F32.PACK_AB R39, RZ, R39 ;  /* 0x00000027ff27723e */ /* 0x000fc400000010ff */
[----:B------:R-:W-:Y:S02]  /*156d0*/  F2FP.BF16.F32.PACK_AB R40, RZ, R40 ;  /* 0x00000028ff28723e */ /* 0x000fe400000010ff */
[----:B------:R-:W-:Y:S01]  /*156e0*/  F2FP.BF16.F32.PACK_AB R41, RZ, R41 ;  /* 0x00000029ff29723e */ /* 0x000fe200000010ff */
[----:B------:R-:W-:Y:S01]  /*156f0*/  @P4 STG.E.U16 desc[UR20][R4.64+0x32], R39 ;  /* 0x0000322704004986 */ /* 0x000fe2000c101514 */
[----:B------:R-:W-:Y:S02]  /*15700*/  F2FP.BF16.F32.PACK_AB R42, RZ, R42 ;  /* 0x0000002aff2a723e */ /* 0x000fe400000010ff */
        /* <DEDUP_REMOVED lines=31> */
[----:B------:R-:W-:-:S03]  /*15900*/  F2FP.BF16.F32.PACK_AB R50, RZ, R50 ;  /* 0x00000032ff32723e */ /* 0x000fc600000010ff */
[----:B------:R-:W-:Y:S01]  /*15910*/  @P6 STG.E.U16 desc[UR20][R2.64+0x60], R48 ;  /* 0x0000603002006986 */ /* 0x000fe2000c101514 */
[----:B--2---:R-:W-:-:S03]  /*15920*/  IADD3.X R7, R3, UR8, RZ, P1, !PT ;  /* 0x0000000803077c10 */ /* 0x004fc60008ffe4ff */
[----:B------:R-:W-:Y:S01]  /*15930*/  @P5 STG.E.U16 desc[UR20][R2.64+0x62], R49 ;  /* 0x0000623102005986 */ /* 0x000fe2000c101514 */
[C---:B------:R-:W-:Y:S02]  /*15940*/  ISETP.GT.AND P5, PT, R0.reuse, 0x31, P0 ;  /* 0x000000310000780c */ /* 0x040fe400007a4270 */
[C---:B------:R-:W-:Y:S01]  /*15950*/  ISETP.GT.AND P1, PT, R0.reuse, 0x38, P0 ;  /* 0x000000380000780c */ /* 0x040fe20000724270 */
[----:B------:R1:W-:Y:S01]  /*15960*/  @P3 STG.E.U16 desc[UR20][R4.64+0x60], R50 ;  /* 0x0000603204003986 */ /* 0x0003e2000c101514 */
[C---:B------:R-:W-:Y:S02]  /*15970*/  ISETP.GT.AND P3, PT, R0.reuse, 0x39, P0 ;  /* 0x000000390000780c */ /* 0x040fe40000764270 */
[C---:B------:R-:W-:Y:S01]  /*15980*/  ISETP.GT.AND P6, PT, R0.reuse, 0x38, P2 ;  /* 0x000000380000780c */ /* 0x040fe200017c4270 */
[----:B------:R-:W-:Y:S01]  /*15990*/  FMUL R51, R51, UR11 ;  /* 0x0000000b33337c20 */ /* 0x000fe20008400000 */
[----:B------:R-:W-:Y:S01]  /*159a0*/  ISETP.GT.AND P4, PT, R0, 0x39, P2 ;  /* 0x000000390000780c */ /* 0x000fe20001784270 */
[----:B------:R-:W-:Y:S01]  /*159b0*/  FMUL R52, R52, UR11 ;  /* 0x0000000b34347c20 */ /* 0x000fe20008400000 */
[----:B------:R-:W-:Y:S01]  /*159c0*/  FMUL R53, R53, UR11 ;  /* 0x0000000b35357c20 */ /* 0x000fe20008400000 */
[----:B------:R-:W-:Y:S01]  /*159d0*/  FMUL R54, R54, UR11 ;  /* 0x0000000b36367c20 */ /* 0x000fe20008400000 */
[----:B------:R-:W-:Y:S01]  /*159e0*/  FMUL R55, R55, UR11 ;  /* 0x0000000b37377c20 */ /* 0x000fe20008400000 */
[----:B------:R-:W-:-:S02]  /*159f0*/  F2FP.BF16.F32.PACK_AB R51, RZ, R51 ;  /* 0x00000033ff33723e */ /* 0x000fc400000010ff */
[----:B------:R-:W-:Y:S02]  /*15a00*/  @P5 MOV R6, R4 ;  /* 0x0000000400065202 */ /* 0x000fe40000000f00 */
[----:B------:R-:W-:Y:S01]  /*15a10*/  F2FP.BF16.F32.PACK_AB R52, RZ, R52 ;  /* 0x00000034ff34723e */ /* 0x000fe200000010ff */
[C---:B-1----:R-:W-:Y:S01]  /*15a20*/  VIADD R4, R2.reuse, UR9 ;  /* 0x0000000902047c36 */ /* 0x042fe20008000000 */
[----:B------:R-:W-:Y:S01]  /*15a30*/  F2FP.BF16.F32.PACK_AB R53, RZ, R53 ;  /* 0x00000035ff35723e */ /* 0x000fe200000010ff */
[--C-:B------:R-:W-:Y:S01]  /*15a40*/  @P1 IMAD.MOV.U32 R5, RZ, RZ, R7.reuse ;  /* 0x000000ffff051224 */ /* 0x100fe200078e0007 */
[----:B------:R-:W-:Y:S01]  /*15a50*/  F2FP.BF16.F32.PACK_AB R54, RZ, R54 ;  /* 0x00000036ff36723e */ /* 0x000fe200000010ff */
[----:B------:R-:W-:Y:S01]  /*15a60*/  VIADD R8, R2, UR9 ;  /* 0x0000000902087c36 */ /* 0x000fe20008000000 */
[----:B------:R-:W-:Y:S01]  /*15a70*/  F2FP.BF16.F32.PACK_AB R55, RZ, R55 ;  /* 0x00000037ff37723e */ /* 0x000fe200000010ff */
[----:B------:R-:W-:Y:S01]  /*15a80*/  @P3 IMAD.MOV.U32 R9, RZ, RZ, R7 ;  /* 0x000000ffff093224 */ /* 0x000fe200078e0007 */
[----:B------:R-:W-:Y:S04]  /*15a90*/  @P5 STG.E.U16 desc[UR20][R6.64+0x62], R51 ;  /* 0x0000623306005986 */ /* 0x000fe8000c101514 */
[----:B------:R-:W-:Y:S04]  /*15aa0*/  @P6 STG.E.U16 desc[UR20][R2.64+0x70], R52 ;  /* 0x0000703402006986 */ /* 0x000fe8000c101514 */
[----:B------:R-:W-:Y:S04]  /*15ab0*/  @P4 STG.E.U16 desc[UR20][R2.64+0x72], R53 ;  /* 0x0000723502004986 */ /* 0x000fe8000c101514 */
[----:B------:R-:W-:Y:S01]  /*15ac0*/  @P1 STG.E.U16 desc[UR20][R4.64+0x70], R54 ;  /* 0x0000703604001986 */ /* 0x000fe2000c101514 */
[----:B------:R-:W-:-:S03]  /*15ad0*/  ISETP.GT.AND P1, PT, R0, 0x40, P0 ;  /* 0x000000400000780c */ /* 0x000fc60000724270 */
[----:B------:R1:W-:Y:S01]  /*15ae0*/  @P3 STG.E.U16 desc[UR20][R8.64+0x72], R55 ;  /* 0x0000723708003986 */ /* 0x0003e2000c101514 */
[C---:B------:R-:W-:Y:S02]  /*15af0*/  ISETP.GT.AND P3, PT, R0.reuse, 0x41, P0 ;  /* 0x000000410000780c */ /* 0x040fe40000764270 */
[C---:B------:R-:W-:Y:S02]  /*15b00*/  ISETP.GT.AND P4, PT, R0.reuse, 0x40, P2 ;  /* 0x000000400000780c */ /* 0x040fe40001784270 */
[----:B------:R-:W-:Y:S01]  /*15b10*/  ISETP.GT.AND P5, PT, R0, 0x41, P2 ;  /* 0x000000410000780c */ /* 0x000fe200017a4270 */
[----:B------:R-:W-:Y:S01]  /*15b20*/  FMUL R56, R56, UR11 ;  /* 0x0000000b38387c20 */ /* 0x000fe20008400000 */
[----:B------:R-:W-:Y:S01]  /*15b30*/  FMUL R57, R57, UR11 ;  /* 0x0000000b39397c20 */ /* 0x000fe20008400000 */
[----:B------:R-:W-:Y:S01]  /*15b40*/  FMUL R58, R58, UR11 ;  /* 0x0000000b3a3a7c20 */ /* 0x000fe20008400000 */
[----:B------:R-:W-:Y:S02]  /*15b50*/  FMUL R59, R59, UR11 ;  /* 0x0000000b3b3b7c20 */ /* 0x000fe40008400000 */
[----:B------:R-:W-:-:S02]  /*15b60*/  F2FP.BF16.F32.PACK_AB R56, RZ, R56 ;  /* 0x00000038ff38723e */ /* 0x000fc400000010ff */
[----:B------:R-:W-:Y:S01]  /*15b70*/  F2FP.BF16.F32.PACK_AB R57, RZ, R57 ;  /* 0x00000039ff39723e */ /* 0x000fe200000010ff */
[----:B-1----:R-:W-:Y:S01]  /*15b80*/  @P3 IMAD.MOV.U32 R9, RZ, RZ, R7 ;  /* 0x000000ffff093224 */ /* 0x002fe200078e0007 */
[----:B------:R-:W-:Y:S02]  /*15b90*/  F2FP.BF16.F32.PACK_AB R58, RZ, R58 ;  /* 0x0000003aff3a723e */ /* 0x000fe400000010ff */
[----:B------:R-:W-:Y:S02]  /*15ba0*/  @P1 MOV R5, R7 ;  /* 0x0000000700051202 */ /* 0x000fe40000000f00 */
[----:B------:R-:W-:Y:S01]  /*15bb0*/  F2FP.BF16.F32.PACK_AB R59, RZ, R59 ;  /* 0x0000003bff3b723e */ /* 0x000fe200000010ff */
[----:B------:R-:W-:Y:S04]  /*15bc0*/  @P4 STG.E.U16 desc[UR20][R2.64+0x80], R56 ;  /* 0x0000803802004986 */ /* 0x000fe8000c101514 */
[----:B------:R-:W-:Y:S04]  /*15bd0*/  @P5 STG.E.U16 desc[UR20][R2.64+0x82], R57 ;  /* 0x0000823902005986 */ /* 0x000fe8000c101514 */
[----:B------:R1:W-:Y:S01]  /*15be0*/  @P1 STG.E.U16 desc[UR20][R4.64+0x80], R58 ;  /* 0x0000803a04001986 */ /* 0x0003e2000c101514 */
        /* <DEDUP_REMOVED lines=9> */
[----:B------:R-:W-:Y:S01]  /*15c80*/  F2FP.BF16.F32.PACK_AB R60, RZ, R60 ;  /* 0x0000003cff3c723e */ /* 0x000fe200000010ff */
[--C-:B-1----:R-:W-:Y:S01]  /*15c90*/  @P1 IMAD.MOV.U32 R5, RZ, RZ, R7.reuse ;  /* 0x000000ffff051224 */ /* 0x102fe200078e0007 */
[----:B------:R-:W-:Y:S01]  /*15ca0*/  F2FP.BF16.F32.PACK_AB R61, RZ, R61 ;  /* 0x0000003dff3d723e */ /* 0x000fe200000010ff */
[----:B--2---:R-:W-:Y:S01]  /*15cb0*/  @P3 IMAD.MOV.U32 R9, RZ, RZ, R7 ;  /* 0x000000ffff093224 */ /* 0x004fe200078e0007 */
[----:B------:R-:W-:-:S02]  /*15cc0*/  F2FP.BF16.F32.PACK_AB R62, RZ, R62 ;  /* 0x0000003eff3e723e */ /* 0x000fc400000010ff */
[----:B------:R-:W-:Y:S01]  /*15cd0*/  F2FP.BF16.F32.PACK_AB R63, RZ, R63 ;  /* 0x0000003fff3f723e */ /* 0x000fe200000010ff */
[----:B------:R-:W-:Y:S01]  /*15ce0*/  @P4 STG.E.U16 desc[UR20][R2.64+0x90], R60 ;  /* 0x0000903c02004986 */ /* 0x000fe2000c101514 */
[----:B------:R-:W-:-:S03]  /*15cf0*/  ISETP.GT.AND P4, PT, R0, 0x50, P2 ;  /* 0x000000500000780c */ /* 0x000fc60001784270 */
[----:B------:R-:W-:Y:S01]  /*15d00*/  @P5 STG.E.U16 desc[UR20][R2.64+0x92], R61 ;  /* 0x0000923d02005986 */ /* 0x000fe2000c101514 */
[----:B------:R-:W-:-:S03]  /*15d10*/  FMUL R64, R64, UR11 ;  /* 0x0000000b40407c20 */ /* 0x000fc60008400000 */
[----:B------:R1:W-:Y:S01]  /*15d20*/  @P1 STG.E.U16 desc[UR20][R4.64+0x90], R62 ;  /* 0x0000903e04001986 */ /* 0x0003e2000c101514 */
[----:B------:R-:W-:-:S03]  /*15d30*/  ISETP.GT.AND P1, PT, R0, 0x50, P0 ;  /* 0x000000500000780c */ /* 0x000fc60000724270 */
[----:B------:R2:W-:Y:S01]  /*15d40*/  @P3 STG.E.U16 desc[UR20][R8.64+0x92], R63 ;  /* 0x0000923f08003986 */ /* 0x0005e2000c101514 */
        /* <DEDUP_REMOVED lines=8> */
[----:B------:R-:W-:Y:S01]  /*15dd0*/  ISETP.GT.AND P4, PT, R0, 0x58, P2 ;  /* 0x000000580000780c */ /* 0x000fe20001784270 */
[----:B-1----:R-:W-:Y:S01]  /*15de0*/  @P1 IMAD.MOV.U32 R5, RZ, RZ, R7 ;  /* 0x000000ffff051224 */ /* 0x002fe200078e0007 */
[----:B------:R-:W-:Y:S01]  /*15df0*/  F2FP.BF16.F32.PACK_AB R66, RZ, R66 ;  /* 0x00000042ff42723e */ /* 0x000fe200000010ff */
[----:B------:R-:W-:Y:S01]  /*15e00*/  FMUL R68, R68, UR11 ;  /* 0x0000000b44447c20 */ /* 0x000fe20008400000 */
[----:B------:R-:W-:-:S02]  /*15e10*/  F2FP.BF16.F32.PACK_AB R67, RZ, R67 ;  /* 0x00000043ff43723e */ /* 0x000fc400000010ff */
[----:B--2---:R-:W-:Y:S01]  /*15e20*/  @P3 MOV R9, R7 ;  /* 0x0000000700093202 */ /* 0x004fe20000000f00 */
[----:B------:R-:W-:Y:S01]  /*15e30*/  @P5 STG.E.U16 desc[UR20][R2.64+0xa2], R65 ;  /* 0x0000a24102005986 */ /* 0x000fe2000c101514 */
[----:B------:R-:W-:-:S03]  /*15e40*/  F2FP.BF16.F32.PACK_AB R68, RZ, R68 ;  /* 0x00000044ff44723e */ /* 0x000fc600000010ff */
[----:B------:R1:W-:Y:S01]  /*15e50*/  @P1 STG.E.U16 desc[UR20][R4.64+0xa0], R66 ;  /* 0x0000a04204001986 */ /* 0x0003e2000c101514 */
[----:B------:R-:W-:-:S03]  /*15e60*/  ISETP.GT.AND P1, PT, R0, 0x58, P0 ;  /* 0x000000580000780c */ /* 0x000fc60000724270 */
[----:B------:R2:W-:Y:S01]  /*15e70*/  @P3 STG.E.U16 desc[UR20][R8.64+0xa2], R67 ;  /* 0x0000a24308003986 */ /* 0x0005e2000c101514 */
[C---:B------:R-:W-:Y:S02]  /*15e80*/  ISETP.GT.AND P3, PT, R0.reuse, 0x59, P0 ;  /* 0x000000590000780c */ /* 0x040fe40000764270 */
[C---:B------:R-:W-:Y:S01]  /*15e90*/  ISETP.GT.AND P5, PT, R0.reuse, 0x59, P2 ;  /* 0x000000590000780c */ /* 0x040fe200017a4270 */
[----:B------:R-:W-:Y:S01]  /*15ea0*/  FMUL R69, R69, UR11 ;  /* 0x0000000b45457c20 */ /* 0x000fe20008400000 */
[----:B------:R-:W-:Y:S01]  /*15eb0*/  @P4 STG.E.U16 desc[UR20][R2.64+0xb0], R68 ;  /* 0x0000b04402004986 */ /* 0x000fe2000c101514 */
[----:B------:R-:W-:Y:S01]  /*15ec0*/  ISETP.GT.AND P4, PT, R0, 0x60, P2 ;  /* 0x000000600000780c */ /* 0x000fe20001784270 */
[----:B------:R-:W-:Y:S01]  /*15ed0*/  FMUL R70, R70, UR11 ;  /* 0x0000000b46467c20 */ /* 0x000fe20008400000 */
[----:B------:R-:W-:Y:S01]  /*15ee0*/  FMUL R71, R71, UR11 ;  /* 0x0000000b47477c20 */ /* 0x000fe20008400000 */
[----:B------:R-:W-:Y:S01]  /*15ef0*/  FMUL R72, R72, UR11 ;  /* 0x0000000b48487c20 */ /* 0x000fe20008400000 */
[----:B------:R-:W-:Y:S01]  /*15f00*/  F2FP.BF16.F32.PACK_AB R69, RZ, R69 ;  /* 0x00000045ff45723e */ /* 0x000fe200000010ff */
[----:B-1----:R-:W-:Y:S01]  /*15f10*/  @P1 IMAD.MOV.U32 R5, RZ, RZ, R7 ;  /* 0x000000ffff051224 */ /* 0x002fe200078e0007 */
[----:B------:R-:W-:-:S02]  /*15f20*/  F2FP.BF16.F32.PACK_AB R70, RZ, R70 ;  /* 0x00000046ff46723e */ /* 0x000fc400000010ff */
[----:B------:R-:W-:Y:S01]  /*15f30*/  F2FP.BF16.F32.PACK_AB R71, RZ, R71 ;  /* 0x00000047ff47723e */ /* 0x000fe200000010ff */
[----:B--2---:R-:W-:Y:S01]  /*15f40*/  @P3 IMAD.MOV.U32 R9, RZ, RZ, R7 ;  /* 0x000000ffff093224 */ /* 0x004fe200078e0007 */
[----:B------:R-:W-:Y:S01]  /*15f50*/  F2FP.BF16.F32.PACK_AB R72, RZ, R72 ;  /* 0x00000048ff48723e */ /* 0x000fe200000010ff */
[----:B------:R-:W-:Y:S01]  /*15f60*/  @P5 STG.E.U16 desc[UR20][R2.64+0xb2], R69 ;  /* 0x0000b24502005986 */ /* 0x000fe2000c101514 */
[C---:B------:R-:W-:Y:S01]  /*15f70*/  ISETP.GT.AND P5, PT, R0.reuse, 0x61, P2 ;  /* 0x000000610000780c */ /* 0x040fe200017a4270 */
[----:B------:R-:W-:Y:S02]  /*15f80*/  FMUL R73, R73, UR11 ;  /* 0x0000000b49497c20 */ /* 0x000fe40008400000 */
[----:B------:R1:W-:Y:S04]  /*15f90*/  @P1 STG.E.U16 desc[UR20][R4.64+0xb0], R70 ;  /* 0x0000b04604001986 */ /* 0x0003e8000c101514 */
[----:B------:R2:W-:Y:S01]  /*15fa0*/  @P3 STG.E.U16 desc[UR20][R8.64+0xb2], R71 ;  /* 0x0000b24708003986 */ /* 0x0005e2000c101514 */
[----:B------:R-:W-:-:S03]  /*15fb0*/  ISETP.GT.AND P3, PT, R0, 0x60, P0 ;  /* 0x000000600000780c */ /* 0x000fc60000764270 */
[----:B------:R-:W-:Y:S01]  /*15fc0*/  @P4 STG.E.U16 desc[UR20][R2.64+0xc0], R72 ;  /* 0x0000c04802004986 */ /* 0x000fe2000c101514 */
[----:B------:R-:W-:Y:S02]  /*15fd0*/  ISETP.GT.AND P4, PT, R0, 0x61, P0 ;  /* 0x000000610000780c */ /* 0x000fe40000784270 */
[----:B------:R-:W-:Y:S01]  /*15fe0*/  F2FP.BF16.F32.PACK_AB R73, RZ, R73 ;  /* 0x00000049ff49723e */ /* 0x000fe200000010ff */
[----:B------:R-:W-:Y:S01]  /*15ff0*/  FMUL R74, R74, UR11 ;  /* 0x0000000b4a4a7c20 */ /* 0x000fe20008400000 */
[----:B------:R-:W-:Y:S01]  /*16000*/  FMUL R75, R75, UR11 ;  /* 0x0000000b4b4b7c20 */ /* 0x000fe20008400000 */
[C---:B------:R-:W-:Y:S02]  /*16010*/  ISETP.GT.AND P1, PT, R0.reuse, 0x69, P2 ;  /* 0x000000690000780c */ /* 0x040fe40001724270 */
[----:B------:R-:W-:Y:S01]  /*16020*/  @P5 STG.E.U16 desc[UR20][R2.64+0xc2], R73 ;  /* 0x0000c24902005986 */ /* 0x000fe2000c101514 */
[----:B------:R-:W-:Y:S01]  /*16030*/  ISETP.GT.AND P5, PT, R0, 0x68, P2 ;  /* 0x000000680000780c */ /* 0x000fe200017a4270 */
[--C-:B-1----:R-:W-:Y:S01]  /*16040*/  @P3 IMAD.MOV.U32 R5, RZ, RZ, R7.reuse ;  /* 0x000000ffff053224 */ /* 0x102fe200078e0007 */
[----:B------:R-:W-:Y:S01]  /*16050*/  F2FP.BF16.F32.PACK_AB R74, RZ, R74 ;  /* 0x0000004aff4a723e */ /* 0x000fe200000010ff */
[----:B------:R-:W-:Y:S01]  /*16060*/  FMUL R76, R76, UR11 ;  /* 0x0000000b4c4c7c20 */ /* 0x000fe20008400000 */
[----:B------:R-:W-:Y:S01]  /*16070*/  F2FP.BF16.F32.PACK_AB R75, RZ, R75 ;  /* 0x0000004bff4b723e */ /* 0x000fe200000010ff */
[----:B--2---:R-:W-:-:S02]  /*16080*/  @P4 IMAD.MOV.U32 R9, RZ, RZ, R7 ;  /* 0x000000ffff094224 */ /* 0x004fc400078e0007 */
[----:B------:R-:W-:Y:S01]  /*16090*/  FMUL R77, R77, UR11 ;  /* 0x0000000b4d4d7c20 */ /* 0x000fe20008400000 */
[----:B------:R1:W-:Y:S01]  /*160a0*/  @P3 STG.E.U16 desc[UR20][R4.64+0xc0], R74 ;  /* 0x0000c04a04003986 */ /* 0x0003e2000c101514 */
[----:B------:R-:W-:Y:S02]  /*160b0*/  F2FP.BF16.F32.PACK_AB R76, RZ, R76 ;  /* 0x0000004cff4c723e */ /* 0x000fe400000010ff */
[C---:B------:R-:W-:Y:S01]  /*160c0*/  ISETP.GT.AND P3, PT, R0.reuse, 0x68, P0 ;  /* 0x000000680000780c */ /* 0x040fe20000764270 */
[----:B------:R2:W-:Y:S01]  /*160d0*/  @P4 STG.E.U16 desc[UR20][R8.64+0xc2], R75 ;  /* 0x0000c24b08004986 */ /* 0x0005e2000c101514 */
[----:B------:R-:W-:Y:S02]  /*160e0*/  F2FP.BF16.F32.PACK_AB R77, RZ, R77 ;  /* 0x0000004dff4d723e */ /* 0x000fe400000010ff */
        /* <DEDUP_REMOVED lines=8> */
[----:B-1----:R-:W-:Y:S02]  /*16170*/  @P3 MOV R5, R7 ;  /* 0x0000000700053202 */ /* 0x002fe40000000f00 */
[----:B------:R-:W-:Y:S01]  /*16180*/  F2FP.BF16.F32.PACK_AB R79, RZ, R79 ;  /* 0x0000004fff4f723e */ /* 0x000fe200000010ff */
[----:B--2---:R-:W-:Y:S01]  /*16190*/  @P4 IMAD.MOV.U32 R9, RZ, RZ, R7 ;  /* 0x000000ffff094224 */ /* 0x004fe200078e0007 */
[----:B------:R-:W-:Y:S01]  /*161a0*/  F2FP.BF16.F32.PACK_AB R80, RZ, R80 ;  /* 0x00000050ff50723e */ /* 0x000fe200000010ff */
[----:B------:R1:W-:Y:S01]  /*161b0*/  @P3 STG.E.U16 desc[UR20][R4.64+0xd0], R78 ;  /* 0x0000d04e04003986 */ /* 0x0003e2000c101514 */
[----:B------:R-:W-:-:S02]  /*161c0*/  ISETP.GT.AND P6, PT, R0, 0x70, P0 ;  /* 0x000000700000780c */ /* 0x000fc400007c4270 */
[C---:B------:R-:W-:Y:S01]  /*161d0*/  ISETP.GT.AND P5, PT, R0.reuse, 0x71, P0 ;  /* 0x000000710000780c */ /* 0x040fe200007a4270 */
        /* <DEDUP_REMOVED lines=9> */
[----:B------:R-:W-:Y:S01]  /*16270*/  FMUL R84, R84, UR11 ;  /* 0x0000000b54547c20 */ /* 0x000fe20008400000 */
[----:B------:R-:W-:Y:S01]  /*16280*/  ISETP.GT.AND P0, PT, R0, 0x79, P0 ;  /* 0x000000790000780c */ /* 0x000fe20000704270 */
[----:B------:R-:W-:Y:S01]  /*16290*/  FMUL R85, R85, UR11 ;  /* 0x0000000b55557c20 */ /* 0x000fe20008400000 */
[----:B------:R-:W-:Y:S01]  /*162a0*/  FMUL R86, R86, UR11 ;  /* 0x0000000b56567c20 */ /* 0x000fe20008400000 */
[----:B------:R-:W-:Y:S01]  /*162b0*/  F2FP.BF16.F32.PACK_AB R81, RZ, R81 ;  /* 0x00000051ff51723e */ /* 0x000fe200000010ff */
[--C-:B-1----:R-:W-:Y:S01]  /*162c0*/  @P6 IMAD.MOV.U32 R5, RZ, RZ, R7.reuse ;  /* 0x000000ffff056224 */ /* 0x102fe200078e0007 */
[----:B------:R-:W-:Y:S01]  /*162d0*/  F2FP.BF16.F32.PACK_AB R82, RZ, R82 ;  /* 0x00000052ff52723e */ /* 0x000fe200000010ff */
[----:B--2---:R-:W-:Y:S01]  /*162e0*/  @P5 IMAD.MOV.U32 R9, RZ, RZ, R7 ;  /* 0x000000ffff095224 */ /* 0x004fe200078e0007 */
[----:B------:R-:W-:Y:S01]  /*162f0*/  F2FP.BF16.F32.PACK_AB R83, RZ, R83 ;  /* 0x00000053ff53723e */ /* 0x000fe200000010ff */
[--C-:B------:R-:W-:Y:S01]  /*16300*/  @P3 IMAD.MOV.U32 R10, RZ, RZ, R2.reuse ;  /* 0x000000ffff0a3224 */ /* 0x100fe200078e0002 */
[----:B------:R-:W-:Y:S01]  /*16310*/  @P3 MOV R11, R3 ;  /* 0x00000003000b3202 */ /* 0x000fe20000000f00 */
[----:B------:R-:W-:Y:S01]  /*16320*/  @P2 IMAD.MOV.U32 R12, RZ, RZ, R2 ;  /* 0x000000ffff0c2224 */ /* 0x000fe200078e0002 */
[----:B------:R-:W-:Y:S01]  /*16330*/  F2FP.BF16.F32.PACK_AB R84, RZ, R84 ;  /* 0x00000054ff54723e */ /* 0x000fe200000010ff */
[----:B------:R-:W-:Y:S01]  /*16340*/  @P2 IMAD.MOV.U32 R13, RZ, RZ, R3 ;  /* 0x000000ffff0d2224 */ /* 0x000fe200078e0003 */
[----:B------:R-:W-:Y:S01]  /*16350*/  F2FP.BF16.F32.PACK_AB R85, RZ, R85 ;  /* 0x00000055ff55723e */ /* 0x000fe200000010ff */
[----:B------:R-:W-:Y:S01]  /*16360*/  VIADD R14, R2, UR9 ;  /* 0x00000009020e7c36 */ /* 0x000fe20008000000 */
[----:B------:R3:W-:Y:S01]  /*16370*/  @P1 STG.E.U16 desc[UR20][R2.64+0xe2], R81 ;  /* 0x0000e25102001986 */ /* 0x0007e2000c101514 */
[----:B------:R-:W-:-:S02]  /*16380*/  F2FP.BF16.F32.PACK_AB R86, RZ, R86 ;  /* 0x00000056ff56723e */ /* 0x000fc400000010ff */
[----:B------:R-:W-:Y:S01]  /*16390*/  @P4 MOV R15, R7 ;  /* 0x00000007000f4202 */ /* 0x000fe20000000f00 */
[----:B------:R3:W-:Y:S01]  /*163a0*/  @P6 STG.E.U16 desc[UR20][R4.64+0xe0], R82 ;  /* 0x0000e05204006986 */ /* 0x0007e2000c101514 */
[----:B------:R-:W-:-:S03]  /*163b0*/  VIADD R16, R2, UR9 ;  /* 0x0000000902107c36 */ /* 0x000fc60008000000 */
[----:B------:R3:W-:Y:S04]  /*163c0*/  @P5 STG.E.U16 desc[UR20][R8.64+0xe2], R83 ;  /* 0x0000e25308005986 */ /* 0x0007e8000c101514 */
[----:B------:R3:W-:Y:S04]  /*163d0*/  @P3 STG.E.U16 desc[UR20][R10.64+0xf0], R84 ;  /* 0x0000f0540a003986 */ /* 0x0007e8000c101514 */
[----:B------:R3:W-:Y:S01]  /*163e0*/  @P2 STG.E.U16 desc[UR20][R12.64+0xf2], R85 ;  /* 0x0000f2550c002986 */ /* 0x0007e2000c101514 */
[----:B------:R-:W-:-:S03]  /*163f0*/  FMUL R87, R87, UR11 ;  /* 0x0000000b57577c20 */ /* 0x000fc60008400000 */
[----:B------:R3:W-:Y:S01]  /*16400*/  @P4 STG.E.U16 desc[UR20][R14.64+0xf0], R86 ;  /* 0x0000f0560e004986 */ /* 0x0007e2000c101514 */
[----:B------:R-:W-:Y:S05]  /*16410*/  @!P0 EXIT ;  /* 0x000000000000894d */ /* 0x000fea0003800000 */
[----:B------:R-:W-:Y:S01]  /*16420*/  F2FP.BF16.F32.PACK_AB R87, RZ, R87 ;  /* 0x00000057ff57723e */ /* 0x000fe200000010ff */
[----:B------:R-:W-:-:S05]  /*16430*/  IMAD.MOV.U32 R17, RZ, RZ, R7 ;  /* 0x000000ffff117224 */ /* 0x000fca00078e0007 */
[----:B------:R-:W-:Y:S01]  /*16440*/  STG.E.U16 desc[UR20][R16.64+0xf2], R87 ;  /* 0x0000f25710007986 */ /* 0x000fe2000c101514 */
[----:B------:R-:W-:Y:S05]  /*16450*/  EXIT ;  /* 0x000000000000794d */ /* 0x000fea0003800000 */
.L_x_13:
[----:B------:R-:W-:-:S13]  /*16460*/  ISETP.NE.AND P0, PT, RZ, UR7, PT ;  /* 0x00000007ff007c0c */ /* 0x000fda000bf05270 */
[----:B------:R-:W-:Y:S05]  /*16470*/  @P0 EXIT ;  /* 0x000000000000094d */ /* 0x000fea0003800000 */
[----:B------:R-:W-:-:S13]  /*16480*/  ELECT P0, URZ, PT ;  /* 0x00000000003f782f */ /* 0x000fda0003800000 */
[----:B------:R-:W-:Y:S05]  /*16490*/  @!P0 BRA `(.L_x_528) ;  /* 0x00000008001c8947 */ /* 0x000fea0003800000 */
[----:B------:R-:W-:-:S06]  /*164a0*/  UISETP.GE.AND UP0, UPT, UR5, 0x1, UPT ;  /* 0x000000010500788c */ /* 0x000fcc000bf06270 */
[----:B------:R-:W-:-:S13]  /*164b0*/  PLOP3.LUT P0, PT, PT, PT, UP0, 0x80, 0x0 ;  /* 0x000000000000781c */ /* 0x000fda0003f0f008 */
[----:B------:R-:W-:Y:S05]  /*164c0*/  @!P0 BRA `(.L_x_528) ;  /* 0x0000000800108947 */ /* 0x000fea0003800000 */
[----:B------:R-:W0:Y:S01]  /*164d0*/  S2R R3, SR_CgaCtaId ;  /* 0x0000000000037919 */ /* 0x000e220000008800 */
[----:B------:R-:W-:Y:S01]  /*164e0*/  LOP3.LUT P0, RZ, R6, 0x1f, RZ, 0xc0, !PT ;  /* 0x0000001f06ff7812 */ /* 0x000fe2000780c0ff */
[----:B------:R-:W-:Y:S01]  /*164f0*/  IMAD.SHL.U32 R21, R7, 0x100, RZ ;  /* 0x0000010007157824 */ /* 0x000fe200078e00ff */
[----:B------:R-:W-:Y:S01]  /*16500*/  ULDC UR8, c[0x0][0x384] ;  /* 0x0000e10000087ab9 */ /* 0x000fe20000000800 */
[----:B------:R-:W-:Y:S01]  /*16510*/  UIADD3 UR7, UR5, 0x1, URZ ;  /* 0x0000000105077890 */ /* 0x000fe2000fffe03f */
[----:B------:R-:W-:Y:S01]  /*16520*/  ISETP.NE.AND P1, PT, R11, RZ, PT ;  /* 0x000000ff0b00720c */ /* 0x000fe20003f25270 */
[----:B------:R-:W-:Y:S01]  /*16530*/  IMAD.HI.U32 R4, R21, UR8, RZ ;  /* 0x0000000815047c27 */ /* 0x000fe2000f8e00ff */
[----:B------:R-:W-:Y:S01]  /*16540*/  ISETP.NE.OR P0, PT, R11, RZ, !P0 ;  /* 0x000000ff0b00720c */ /* 0x000fe20004705670 */
[----:B------:R-:W-:Y:S01]  /*16550*/  ULDC UR9, c[0x0][0x388] ;  /* 0x0000e20000097ab9 */ /* 0x000fe20000000800 */
[----:B------:R-:W-:Y:S01]  /*16560*/  MOV R11, UR6 ;  /* 0x00000006000b7c02 */ /* 0x000fe20008000f00 */
[----:B------:R-:W-:Y:S01]  /*16570*/  IMAD.MOV.U32 R5, RZ, RZ, 0x1 ;  /* 0x00000001ff057424 */ /* 0x000fe200078e00ff */
[----:B------:R-:W-:Y:S01]  /*16580*/  CS2R R6, SRZ ;  /* 0x0000000000067805 */ /* 0x000fe2000001ff00 */
[----:B------:R-:W-:Y:S01]  /*16590*/  IMAD.MOV.U32 R10, RZ, RZ, RZ ;  /* 0x000000ffff0a7224 */ /* 0x000fe200078e00ff */
[----:B------:R-:W-:Y:S01]  /*165a0*/  SHF.R.U32.HI R4, RZ, UR9, R4 ;  /* 0x00000009ff047c19 */ /* 0x000fe20008011604 */
[----:B------:R-:W-:-:S02]  /*165b0*/  IMAD.U32 R22, RZ, RZ, UR7 ;  /* 0x00000007ff167e24 */ /* 0x000fc4000f8e00ff */
[----:B0-----:R-:W-:-:S05]  /*165c0*/  IMAD.SHL.U32 R0, R3, 0x40, RZ ;  /* 0x0000004003007824 */ /* 0x001fca00078e00ff */
[----:B------:R-:W-:-:S05]  /*165d0*/  LOP3.LUT R0, R0, 0x40, RZ, 0xc0, !PT ;  /* 0x0000004000007812 */ /* 0x000fca00078ec0ff */
[----:B------:R-:W-:Y:S01]  /*165e0*/  IMAD R2, R9, 0x80, R0 ;  /* 0x0000008009027824 */ /* 0x000fe200078e0200 */
[----:B------:R-:W-:Y:S01]  /*165f0*/  CS2R R8, SRZ ;  /* 0x0000000000087805 */ /* 0x000fe2000001ff00 */
[----:B------:R-:W-:Y:S01]  /*16600*/  IMAD.SHL.U32 R0, R3, 0x1000, RZ ;  /* 0x0000100003007824 */ /* 0x000fe200078e00ff */
[----:B------:R-:W-:-:S04]  /*16610*/  LOP3.LUT R3, R11, 0x2, RZ, 0xfc, !PT ;  /* 0x000000020b037812 */ /* 0x000fc800078efcff */
[----:B------:R-:W-:-:S07]  /*16620*/  LOP3.LUT R0, R0, 0x1000, RZ, 0xc0, !PT ;  /* 0x0000100000007812 */ /* 0x000fce00078ec0ff */
.L_x_532:
[----:B------:R-:W0:Y:S01]  /*16630*/  S2R R12, SR_CgaCtaId ;  /* 0x00000000000c7919 */ /* 0x000e220000008800 */
[----:B------:R-:W-:-:S04]  /*16640*/  MOV R11, 0x400 ;  /* 0x00000400000b7802 */ /* 0x000fc80000000f00 */
[----:B0-----:R-:W-:Y:S02]  /*16650*/  LEA R20, R12, R11, 0x18 ;  /* 0x0000000b0c147211 */ /* 0x001fe400078ec0ff */
[----:B------:R-:W-:Y:S02]  /*16660*/  SHF.L.U32 R11, R5, 0x1f, RZ ;  /* 0x0000001f050b7819 */ /* 0x000fe400000006ff */
[----:B------:R-:W-:-:S07]  /*16670*/  LEA R12, R7, R20, 0x3 ;  /* 0x00000014070c7211 */ /* 0x000fce00078e18ff */
.L_x_529:
[----:B0-----:R0:W1:Y:S02]  /*16680*/  SYNCS.PHASECHK.TRANS64.TRYWAIT P2, [R12+URZ+0x30020], R11 ;  /* 0x0300200b0c0075a7 */ /* 0x001064000804017f */
[----:B-1----:R-:W-:Y:S05]  /*16690*/  @!P2 NANOSLEEP.SYNCS 0x989680 ;  /* 0x009896800000a95d */ /* 0x002fea0003900000 */
[----:B------:R-:W1:Y:S02]  /*166a0*/  @!P2 SYNCS.PHASECHK.TRANS64 P2, [R12+URZ+0x30020], R11 ;  /* 0x0300200b0c00a5a7 */ /* 0x000e64000804007f */
[----:B-1----:R-:W-:Y:S05]  /*166b0*/  @!P2 BRA `(.L_x_529) ;  /* 0xfffffffc00f0a947 */ /* 0x002fea000383ffff */
[----:B0-----:R-:W0:Y:S02]  /*166c0*/  @!P1 LDC R11, c[0x0][0x580] ;  /* 0x00016000ff0b9b82 */ /* 0x001e240000000800 */
[----:B0-----:R0:W-:Y:S02]  /*166d0*/  @!P1 SYNCS.ARRIVE.TRANS64 RZ, [R12+URZ+0x30000], R11 ;  /* 0x0300000b0cff99a7 */ /* 0x0011e4000800003f */
[----:B0-----:R-:W-:-:S04]  /*166e0*/  PRMT R11, R3, 0x9910, RZ ;  /* 0x00009910030b7816 */ /* 0x001fc800000000ff */
[----:B------:R-:W-:-:S13]  /*166f0*/  ISETP.NE.AND P2, PT, R11, 0x2, PT ;  /* 0x000000020b00780c */ /* 0x000fda0003f45270 */
[----:B------:R-:W-:Y:S05]  /*16700*/  @P2 BRA `(.L_x_530) ;  /* 0x0000000000042947 */ /* 0x000fea0003800000 */
[----:B------:R-:W-:Y:S01]  /*16710*/  BPT.TRAP 0x1 ;  /* 0x000000040000795c */ /* 0x000fe20000300000 */
.L_x_530:
[----:B------:R-:W-:Y:S05]  /*16720*/  @P0 BRA `(.L_x_531) ;  /* 0x0000000000040947 */ /* 0x000fea0003800000 */
[----:B------:R-:W-:Y:S01]  /*16730*/  BPT.TRAP 0x1 ;  /* 0x000000040000795c */ /* 0x000fe20000300000 */
.L_x_531:
[----:B------:R-:W0:Y:S01]  /*16740*/  LDC R14, c[0x0][0x380] ;  /* 0x0000e000ff0e7b82 */ /* 0x000e220000000800 */
[----:B------:R-:W-:Y:S01]  /*16750*/  R2UR UR7, R4 ;  /* 0x00000000040772ca */ /* 0x000fe200000e0000 */
[----:B------:R-:W-:Y:S01]  /*16760*/  ULDC UR13, c[0x0][0x38c] ;  /* 0x0000e300000d7ab9 */ /* 0x000fe20000000800 */
[----:B------:R-:W-:Y:S01]  /*16770*/  R2UR UR22, R20 ;  /* 0x00000000141672ca */ /* 0x000fe200000e0000 */
[----:B------:R-:W-:Y:S01]  /*16780*/  ULDC.64 UR8, c[0x0][0x3c8] ;  /* 0x0000f20000087ab9 */ /* 0x000fe20000000a00 */
[----:B------:R-:W-:Y:S01]  /*16790*/  UISETP.NE.AND UP0, UPT, UR13, 0x1, UPT ;  /* 0x000000010d00788c */ /* 0x000fe2000bf05270 */
[----:B------:R-:W-:Y:S01]  /*167a0*/  R2UR UR17, R12 ;  /* 0x000000000c1172ca */ /* 0x000fe200000e0000 */
[C---:B------:R-:W-:Y:S01]  /*167b0*/  VIADD R13, R10.reuse, 0x1 ;  /* 0x000000010a0d7836 */ /* 0x040fe20000000000 */
[----:B------:R-:W1:Y:S01]  /*167c0*/  LDC.64 R16, c[0x0][0x3f8] ;  /* 0x0000fe00ff107b82 */ /* 0x000e620000000a00 */
[----:B------:R-:W-:Y:S01]  /*167d0*/  ULDC UR25, c[0x0][0x398] ;  /* 0x0000e60000197ab9 */ /* 0x000fe20000000800 */
[----:B------:R-:W-:Y:S01]  /*167e0*/  R2UR UR18, R10 ;  /* 0x000000000a1272ca */ /* 0x000fe200000e0000 */
[----:B------:R-:W-:Y:S01]  /*167f0*/  ULDC.64 UR26, c[0x0][0x198] ;  /* 0x00006600001a7ab9 */ /* 0x000fe20000000a00 */
[----:B------:R-:W-:Y:S01]  /*16800*/  R2UR UR16, R7 ;  /* 0x00000000071072ca */ /* 0x000fe200000e0000 */
[----:B------:R-:W-:Y:S01]  /*16810*/  UIADD3 UR24, UP1, UR26, 0xf0, URZ ;  /* 0x000000f01a187890 */ /* 0x000fe2000ff3e03f */
[----:B------:R-:W-:Y:S01]  /*16820*/  VIADD R22, R22, 0xffffffff ;  /* 0xffffffff16167836 */ /* 0x000fe20000000000 */
[----:B------:R-:W-:Y:S01]  /*16830*/  UIADD3 UR30, UP2, UR26, 0x270, URZ ;  /* 0x000002701a1e7890 */ /* 0x000fe2000ff5e03f */
[----:B------:R-:W1:Y:S01]  /*16840*/  LDC.64 R18, c[0x0][0x3d0] ;  /* 0x0000f400ff127b82 */ /* 0x000e620000000a00 */
[----:B------:R-:W-:Y:S01]  /*16850*/  @UP0 ULDC.64 UR14, c[0x0][0x390] ;  /* 0x0000e400000e0ab9 */ /* 0x000fe20000000a00 */
[----:B------:R-:W-:Y:S01]  /*16860*/  ULDC UR12, c[0x0][0x3ec] ;  /* 0x0000fb00000c7ab9 */ /* 0x000fe20000000800 */
[----:B------:R-:W-:Y:S01]  /*16870*/  ULDC.64 UR20, c[0x0][0x3f0] ;  /* 0x0000fc0000147ab9 */ /* 0x000fe20000000a00 */
[----:B------:R-:W-:Y:S01]  /*16880*/  ISETP.GT.AND P6, PT, R22, 0x1, PT ;  /* 0x000000011600780c */ /* 0x000fe20003fc4270 */
[----:B------:R-:W-:-:S02]  /*16890*/  UIADD3 UR17, UR17, 0x30000, URZ ;  /* 0x0003000011117890 */ /* 0x000fc4000fffe03f */
[----:B------:R-:W-:Y:S01]  /*168a0*/  USHF.L.U32 UR18, UR18, 0x6, URZ ;  /* 0x0000000612127899 */ /* 0x000fe2000800063f */
[----:B0-----:R-:W-:Y:S01]  /*168b0*/  ISETP.NE.AND P2, PT, R14, 0x1, PT ;  /* 0x000000010e00780c */ /* 0x001fe20003f45270 */
[----:B------:R-:W0:Y:S01]  /*168c0*/  LDC R15, c[0x0][0x400] ;  /* 0x00010000ff0f7b82 */ /* 0x000e220000000800 */
[----:B------:R-:W-:Y:S01]  /*168d0*/  ULEA UR16, UR16, UR22, 0xf ;  /* 0x0000001610107291 */ /* 0x000fe2000f8e783f */
[----:B------:R-:W-:Y:S01]  /*168e0*/  UMOV UR33, 0x30000 ;  /* 0x0003000000217882 */ /* 0x000fe20000000000 */
[----:B------:R-:W-:Y:S01]  /*168f0*/  UMOV UR28, 0x0 ;  /* 0x00000000001c7882 */ /* 0x000fe20000000000 */
[----:B------:R-:W-:-:S08]  /*16900*/  UMOV UR29, 0x10000000 ;  /* 0x10000000001d7882 */ /* 0x000fd00000000000 */
[----:B------:R-:W-:Y:S01]  /*16910*/  @P2 IMAD.U32 R11, RZ, RZ, UR7 ;  /* 0x00000007ff0b2e24 */ /* 0x000fe2000f8e00ff */
[----:B------:R-:W-:Y:S01]  /*16920*/  R2UR UR7, R21 ;  /* 0x00000000150772ca */ /* 0x000fe200000e0000 */
[----:B-1----:R-:W-:-:S03]  /*16930*/  IMAD R12, R8, R18, R17 ;  /* 0x00000012080c7224 */ /* 0x002fc600078e0211 */
[----:B------:R-:W-:Y:S01]  /*16940*/  @P2 R2UR UR7, R11 ;  /* 0x000000000b0722ca */ /* 0x000fe200000e0000 */
[----:B------:R-:W-:Y:S01]  /*16950*/  IMAD R11, R7, 0x2000, R0 ;  /* 0x00002000070b7824 */ /* 0x000fe200078e0200 */
[----:B------:R-:W-:Y:S01]  /*16960*/  ISETP.NE.AND P2, PT, R13, UR4, PT ;  /* 0x000000040d007c0c */ /* 0x000fe2000bf45270 */
[----:B------:R-:W-:Y:S02]  /*16970*/  VIADD R7, R7, 0x1 ;  /* 0x0000000107077836 */ /* 0x000fe40000000000 */
[----:B------:R-:W-:Y:S02]  /*16980*/  IMAD R20, R11, 0x2, R20 ;  /* 0x000000020b147824 */ /* 0x000fe400078e0214 */
[----:B------:R-:W-:Y:S01]  /*16990*/  IMAD R11, R9, UR9, R16 ;  /* 0x00000009090b7c24 */ /* 0x000fe2000f8e0210 */
[----:B------:R-:W-:Y:S01]  /*169a0*/  ISETP.NE.AND P5, PT, R7, 0x4, PT ;  /* 0x000000040700780c */ /* 0x000fe20003fa5270 */
[----:B------:R-:W1:Y:S01]  /*169b0*/  LDC.64 R16, c[0x0][0x3e0] ;  /* 0x0000f800ff107b82 */ /* 0x000e620000000a00 */
[----:B0-----:R-:W-:Y:S01]  /*169c0*/  IMAD R10, R6, R19, R15 ;  /* 0x00000013060a7224 */ /* 0x001fe200078e020f */
[----:B------:R-:W-:Y:S01]  /*169d0*/  R2UR UR26, R20 ;  /* 0x00000000141a72ca */ /* 0x000fe200000e0000 */
[----:B------:R-:W-:Y:S01]  /*169e0*/  VIADD R15, R9, 0x1 ;  /* 0x00000001090f7836 */ /* 0x000fe20000000000 */
[----:B------:R-:W-:Y:S01]  /*169f0*/  UIMAD.WIDE.U32 UR10, UR7, UR14, URZ ;  /* 0x0000000e070a72a5 */ /* 0x000fe2000f8e003f */
[----:B------:R-:W-:Y:S01]  /*16a00*/  LEA R11, R12, R11, 0x5 ;  /* 0x0000000b0c0b7211 */ /* 0x000fe200078e28ff */
[----:B------:R-:W-:Y:S01]  /*16a10*/  UMOV UR23, UR7 ;  /* 0x0000000700177c82 */ /* 0x000fe20008000000 */
[----:B------:R-:W-:Y:S01]  /*16a20*/  UIADD3 UR9, -UR7, URZ, URZ ;  /* 0x0000003f07097290 */ /* 0x000fe2000fffe13f */
[----:B------:R-:W-:Y:S01]  /*16a30*/  @P2 IMAD.MOV R15, RZ, RZ, R9 ;  /* 0x000000ffff0f2224 */ /* 0x000fe200078e0209 */
[----:B------:R-:W-:Y:S01]  /*16a40*/  @UP0 USHF.R.U32.HI UR23, URZ, UR15, UR11 ;  /* 0x0000000f3f170299 */ /* 0x000fe2000801160b */
[----:B------:R-:W-:Y:S01]  /*16a50*/  IMAD.U32 R10, R10, 0x400, R11 ;  /* 0x000004000a0a7824 */ /* 0x000fe200078e000b */
[----:B------:R-:W-:Y:S01]  /*16a60*/  UISETP.NE.AND UP0, UPT, UR25, 0x1, UPT ;  /* 0x000000011900788c */ /* 0x000fe2000bf05270 */
[----:B------:R-:W-:Y:S01]  /*16a70*/  VIADD R12, R8, 0x1 ;  /* 0x00000001080c7836 */ /* 0x000fe20000000000 */
[----:B------:R-:W-:Y:S01]  /*16a80*/  ULDC.64 UR14, c[0x0][0x3c0] ;  /* 0x0000f000000e7ab9 */ /* 0x000fe20000000a00 */
[----:B------:R-:W-:Y:S01]  /*16a90*/  IMAD R14, R14, UR9, R21 ;  /* 0x000000090e0e7c24 */ /* 0x000fe2000f8e0215 */
[----:B------:R-:W-:Y:S01]  /*16aa0*/  R2UR UR32, R10 ;  /* 0x000000000a2072ca */ /* 0x000fe200000e0000 */
[----:B------:R-:W-:Y:S01]  /*16ab0*/  UMOV UR22, UR23 ;  /* 0x0000001700167c82 */ /* 0x000fe20008000000 */
[----:B------:R-:W-:Y:S01]  /*16ac0*/  UIADD3 UR9, -UR23, URZ, URZ ;  /* 0x0000003f17097290 */ /* 0x000fe2000fffe13f */
[----:B------:R-:W-:Y:S01]  /*16ad0*/  VIADD R11, R6, 0x1 ;  /* 0x00000001060b7836 */ /* 0x000fe20000000000 */
[----:B------:R-:W-:-:S02]  /*16ae0*/  R2UR UR19, R14 ;  /* 0x000000000e1372ca */ /* 0x000fc400000e0000 */
[----:B------:R-:W-:Y:S01]  /*16af0*/  UIMAD UR9, UR13, UR9, UR7 ;  /* 0x000000090d0972a4 */ /* 0x000fe2000f8e0207 */
[----:B------:R-:W-:Y:S01]  /*16b00*/  R2UR UR13, R8 ;  /* 0x00000000080d72ca */ /* 0x000fe200000e0000 */
[----:B------:R-:W-:Y:S01]  /*16b10*/  @UP0 ULDC UR10, c[0x0][0x39c] ;  /* 0x0000e700000a0ab9 */ /* 0x000fe20000000800 */
[----:B-1----:R-:W-:Y:S01]  /*16b20*/  ISETP.NE.AND P3, PT, R15, R16, PT ;  /* 0x000000100f00720c */ /* 0x002fe20003f65270 */
[----:B------:R-:W-:Y:S01]  /*16b30*/  UIMAD.WIDE.U32 UR10, UR23, UR10, URZ ;  /* 0x0000000a170a72a5 */ /* 0x000fe2000f8e003f */
[----:B------:R-:W-:Y:S01]  /*16b40*/  SEL R10, R13, RZ, P2 ;  /* 0x000000ff0d0a7207 */ /* 0x000fe20001000000 */
[----:B------:R-:W-:Y:S01]  /*16b50*/  @UP0 ULDC UR31, c[0x0][0x3a0] ;  /* 0x0000e800001f0ab9 */ /* 0x000fe20000000800 */
[----:B------:R-:W-:Y:S01]  /*16b60*/  UIMAD UR20, UR9, UR15, UR20 ;  /* 0x0000000f091472a4 */ /* 0x000fe2000f8e0214 */
[----:B------:R-:W-:Y:S01]  /*16b70*/  SEL R7, R7, RZ, P5 ;  /* 0x000000ff07077207 */ /* 0x000fe20002800000 */
[----:B------:R-:W-:Y:S02]  /*16b80*/  @UP0 USHF.R.U32.HI UR22, URZ, UR31, UR11 ;  /* 0x0000001f3f160299 */ /* 0x000fe4000801160b */
[----:B------:R-:W-:Y:S01]  /*16b90*/  UIMAD UR19, UR19, UR14, UR12 ;  /* 0x0000000e131372a4 */ /* 0x000fe2000f8e020c */
[----:B------:R-:W-:Y:S01]  /*16ba0*/  R2UR UR12, R9 ;  /* 0x00000000090c72ca */ /* 0x000fe200000e0000 */
[----:B------:R-:W-:Y:S01]  /*16bb0*/  UIADD3 UR10, -UR22, URZ, URZ ;  /* 0x0000003f160a7290 */ /* 0x000fe2000fffe13f */
[----:B------:R-:W-:Y:S01]  /*16bc0*/  R2UR UR11, R2 ;  /* 0x00000000020b72ca */ /* 0x000fe200000e0000 */
[----:B------:R-:W-:Y:S01]  /*16bd0*/  UIADD3.X UR31, URZ, UR27, URZ, UP2, !UPT ;  /* 0x0000001b3f1f7290 */ /* 0x000fe200097fe43f */
[----:B------:R-:W-:Y:S01]  /*16be0*/  @P3 IADD3 R12, R8, RZ, RZ ;  /* 0x000000ff080c3210 */ /* 0x000fe20007ffe0ff */
[----:B------:R-:W-:Y:S01]  /*16bf0*/  UIMAD UR7, UR25, UR10, UR23 ;  /* 0x0000000a190772a4 */ /* 0x000fe2000f8e0217 */
[----:B------:R-:W-:Y:S01]  /*16c00*/  R2UR UR14, R6 ;  /* 0x00000000060e72ca */ /* 0x000fe200000e0000 */
[----:B------:R-:W-:Y:S01]  /*16c10*/  UIADD3.X UR25, URZ, UR27, URZ, UP1, !UPT ;  /* 0x0000001b3f197290 */ /* 0x000fe20008ffe43f */
[C---:B------:R-:W-:Y:S01]  /*16c20*/  ISETP.NE.AND P4, PT, R12.reuse, R17, PT ;  /* 0x000000110c00720c */ /* 0x040fe20003f85270 */
[----:B------:R-:W-:Y:S01]  /*16c30*/  UIMAD UR21, UR7, UR8, UR21 ;  /* 0x00000008071572a4 */ /* 0x000fe2000f8e0215 */
[----:B------:R-:W-:Y:S01]  /*16c40*/  SEL R8, RZ, 0x1, P5 ;  /* 0x00000001ff087807 */ /* 0x000fe20002800000 */
[----:B------:R-:W-:Y:S01]  /*16c50*/  UPRMT UR7, UR32, 0x5410, URZ ;  /* 0x0000541020077896 */ /* 0x000fe2000800003f */
[----:B------:R-:W-:Y:S01]  /*16c60*/  SEL R9, R15, RZ, P3 ;  /* 0x000000ff0f097207 */ /* 0x000fe20001800000 */
[----:B------:R-:W-:Y:S01]  /*16c70*/  UIADD3 UR8, UR26, 0x20000, URZ ;  /* 0x000200001a087890 */ /* 0x000fe2000fffe03f */
[----:B------:R-:W-:Y:S01]  /*16c80*/  LOP3.LUT R5, R5, R8, RZ, 0x3c, !PT ;  /* 0x0000000805057212 */ /* 0x000fe200078e3cff */
[----:B------:R-:W-:Y:S01]  /*16c90*/  UMOV UR9, UR17 ;  /* 0x0000001100097c82 */ /* 0x000fe20008000000 */
[----:B------:R-:W-:Y:S01]  /*16ca0*/  UMOV UR10, UR18 ;  /* 0x00000012000a7c82 */ /* 0x000fe20008000000 */
[----:B------:R-:W-:-:S03]  /*16cb0*/  SEL R8, R12, RZ, P4 ;  /* 0x000000ff0c087207 */ /* 0x000fc60002000000 */
[----:B------:R0:W-:Y:S01]  /*16cc0*/  UTMALDG.5D.IM2COL [UR16], [UR24], UR7 ;  /* 0x00000010180073b4 */ /* 0x0001e20008060007 */
[----:B------:R-:W-:-:S05]  /*16cd0*/  @P4 IMAD.MOV R11, RZ, RZ, R6 ;  /* 0x000000ffff0b4224 */ /* 0x000fca00078e0206 */
[----:B------:R-:W-:Y:S01]  /*16ce0*/  MOV R6, R11 ;  /* 0x0000000b00067202 */ /* 0x000fe20000000f00 */
[----:B------:R0:W-:Y:S02]  /*16cf0*/  UTMALDG.5D.MULTICAST [UR8], [UR30], UR33, desc[UR28] ;  /* 0x00001c081e0073b4 */ /* 0x0001e40008021821 */
[----:B0-----:R-:W-:Y:S05]  /*16d00*/  @P6 BRA `(.L_x_532) ;  /* 0xfffffff800486947 */ /* 0x001fea000383ffff */
.L_x_528:
[----:B------:R-:W-:Y:S05]  /*16d10*/  WARPSYNC.ALL ;  /* 0x0000000000007948 */ /* 0x000fea0003800000 */
[----:B------:R-:W-:-:S13]  /*16d20*/  ELECT P0, URZ, PT ;  /* 0x00000000003f782f */ /* 0x000fda0003800000 */
[----:B------:R-:W-:Y:S05]  /*16d30*/  @!P0 EXIT ;  /* 0x000000000000894d */ /* 0x000fea0003800000 */
[----:B------:R-:W-:-:S04]  /*16d40*/  ULOP3.LUT UR6, UR6, 0x2, URZ, 0xfc, !UPT ;  /* 0x0000000206067892 */ /* 0x000fc8000f8efc3f */
[----:B------:R-:W-:-:S06]  /*16d50*/  UISETP.NE.AND UP0, UPT, UR6, 0x3, UPT ;  /* 0x000000030600788c */ /* 0x000fcc000bf05270 */
[----:B------:R-:W-:-:S13]  /*16d60*/  PLOP3.LUT P0, PT, PT, PT, UP0, 0x80, 0x0 ;  /* 0x000000000000781c */ /* 0x000fda0003f0f008 */
[----:B------:R-:W-:Y:S05]  /*16d70*/  @!P0 BRA `(.L_x_533) ;  /* 0x0000000000048947 */ /* 0x000fea0003800000 */
[----:B------:R-:W-:Y:S01]  /*16d80*/  BPT.TRAP 0x1 ;  /* 0x000000040000795c */ /* 0x000fe20000300000 */
.L_x_533:
[----:B------:R-:W0:Y:S01]  /*16d90*/  S2UR UR7, SR_CgaCtaId ;  /* 0x00000000000779c3 */ /* 0x000e220000008800 */
[----:B------:R-:W-:Y:S01]  /*16da0*/  ULOP3.LUT UP0, URZ, UR5, 0x4, URZ, 0xc0, !UPT ;  /* 0x00000004053f7892 */ /* 0x000fe2000f80c03f */
[----:B------:R-:W-:Y:S01]  /*16db0*/  UMOV UR6, 0x400 ;  /* 0x0000040000067882 */ /* 0x000fe20000000000 */
[----:B------:R-:W-:Y:S02]  /*16dc0*/  USHF.L.U32 UR4, UR5, 0x3, URZ ;  /* 0x0000000305047899 */ /* 0x000fe4000800063f */
[----:B------:R-:W-:Y:S02]  /*16dd0*/  USEL UR8, URZ, 0x1, UP0 ;  /* 0x000000013f087887 */ /* 0x000fe40008000000 */
[----:B------:R-:W-:-:S04]  /*16de0*/  ULOP3.LUT UR5, UR5, 0x3, URZ, 0xc0, !UPT ;  /* 0x0000000305057892 */ /* 0x000fc8000f8ec03f */
[----:B------:R-:W-:-:S05]  /*16df0*/  IMAD.U32 R0, RZ, RZ, UR8 ;  /* 0x00000008ff007e24 */ /* 0x000fca000f8e00ff */
[----:B------:R-:W-:Y:S01]  /*16e00*/  SHF.L.U32 R0, R0, 0x1f, RZ ;  /* 0x0000001f00007819 */ /* 0x000fe200000006ff */
[----:B0-----:R-:W-:Y:S02]  /*16e10*/  ULEA UR7, UR7, UR6, 0x18 ;  /* 0x0000000607077291 */ /* 0x001fe4000f8ec03f */
[----:B------:R-:W-:Y:S02]  /*16e20*/  ULOP3.LUT UR6, UR4, 0x18, URZ, 0xc0, !UPT ;  /* 0x0000001804067892 */ /* 0x000fe4000f8ec03f */
[----:B------:R-:W-:-:S04]  /*16e30*/  UIADD3 UR4, UR7, 0x30020, URZ ;  /* 0x0003002007047890 */ /* 0x000fc8000fffe03f */
[----:B------:R-:W-:-:S12]  /*16e40*/  UIADD3 UR6, UR4, UR6, URZ ;  /* 0x0000000604067290 */ /* 0x000fd8000fffe03f */
.L_x_534:
[----:B0-----:R-:W-:-:S04]  /*16e50*/  IMAD.U32 R3, RZ, RZ, UR6 ;  /* 0x00000006ff037e24 */ /* 0x001fc8000f8e00ff */
[----:B------:R0:W1:Y:S03]  /*16e60*/  SYNCS.PHASECHK.TRANS64.TRYWAIT P0, [R3+URZ], R0 ;  /* 0x00000000030075a7 */ /* 0x000066000800017f */
[----:B-1----:R-:W-:Y:S05]  /*16e70*/  @!P0 NANOSLEEP.SYNCS 0x989680 ;  /* 0x009896800000895d */ /* 0x002fea0003900000 */
[----:B------:R-:W1:Y:S02]  /*16e80*/  @!P0 SYNCS.PHASECHK.TRANS64 P0, [R3+URZ], R0 ;  /* 0x00000000030085a7 */ /* 0x000e64000800007f */
[----:B-1----:R-:W-:Y:S05]  /*16e90*/  @!P0 BRA `(.L_x_534) ;  /* 0xfffffffc00ec8947 */ /* 0x002fea000383ffff */
[----:B------:R-:W-:-:S04]  /*16ea0*/  UIADD3 UR5, UR5, 0x1, URZ ;  /* 0x0000000105057890 */ /* 0x000fc8000fffe03f */
[----:B------:R-:W-:Y:S02]  /*16eb0*/  UISETP.EQ.XOR UP0, UPT, UR5, 0x4, !UP0 ;  /* 0x000000040500788c */ /* 0x000fe4000c702a70 */
[----:B------:R-:W-:Y:S02]  /*16ec0*/  UISETP.NE.AND UP1, UPT, UR5, 0x4, UPT ;  /* 0x000000040500788c */ /* 0x000fe4000bf25270 */
[----:B------:R-:W-:Y:S02]  /*16ed0*/  USEL UR6, URZ, 0x1, !UP0 ;  /* 0x000000013f067887 */ /* 0x000fe4000c000000 */
[----:B------:R-:W-:-:S04]  /*16ee0*/  USEL UR5, UR5, URZ, UP1 ;  /* 0x0000003f05057287 */ /* 0x000fc80008800000 */
[----:B0-----:R-:W-:Y:S01]  /*16ef0*/  IMAD.U32 R0, RZ, RZ, UR6 ;  /* 0x00000006ff007e24 */ /* 0x001fe2000f8e00ff */
[----:B------:R-:W-:-:S04]  /*16f00*/  ULEA UR7, UR5, UR4, 0x3 ;  /* 0x0000000405077291 */ /* 0x000fc8000f8e183f */
[----:B------:R-:W-:-:S08]  /*16f10*/  SHF.L.U32 R0, R0, 0x1f, RZ ;  /* 0x0000001f00007819 */ /* 0x000fd000000006ff */
.L_x_535:
[----:B0-----:R-:W-:-:S04]  /*16f20*/  IMAD.U32 R3, RZ, RZ, UR7 ;  /* 0x00000007ff037e24 */ /* 0x001fc8000f8e00ff */
[----:B------:R0:W1:Y:S03]  /*16f30*/  SYNCS.PHASECHK.TRANS64.TRYWAIT P0, [R3+URZ], R0 ;  /* 0x00000000030075a7 */ /* 0x000066000800017f */
[----:B-1----:R-:W-:Y:S05]  /*16f40*/  @!P0 NANOSLEEP.SYNCS 0x989680 ;  /* 0x009896800000895d */ /* 0x002fea0003900000 */
[----:B------:R-:W1:Y:S02]  /*16f50*/  @!P0 SYNCS.PHASECHK.TRANS64 P0, [R3+URZ], R0 ;  /* 0x00000000030085a7 */ /* 0x000e64000800007f */
[----:B-1----:R-:W-:Y:S05]  /*16f60*/  @!P0 BRA `(.L_x_535) ;  /* 0xfffffffc00ec8947 */ /* 0x002fea000383ffff */
[----:B------:R-:W-:-:S04]  /*16f70*/  UIADD3 UR5, UR5, 0x1, URZ ;  /* 0x0000000105057890 */ /* 0x000fc8000fffe03f */
[----:B------:R-:W-:Y:S02]  /*16f80*/  UISETP.EQ.XOR UP0, UPT, UR5, 0x4, UP0 ;  /* 0x000000040500788c */ /* 0x000fe40008702a70 */
[----:B------:R-:W-:Y:S02]  /*16f90*/  UISETP.NE.AND UP1, UPT, UR5, 0x4, UPT ;  /* 0x000000040500788c */ /* 0x000fe4000bf25270 */
[----:B------:R-:W-:Y:S02]  /*16fa0*/  USEL UR6, URZ, 0x1, !UP0 ;  /* 0x000000013f067887 */ /* 0x000fe4000c000000 */
[----:B------:R-:W-:-:S04]  /*16fb0*/  USEL UR5, UR5, URZ, UP1 ;  /* 0x0000003f05057287 */ /* 0x000fc80008800000 */
[----:B0-----:R-:W-:Y:S01]  /*16fc0*/  MOV R0, UR6 ;  /* 0x0000000600007c02 */ /* 0x001fe20008000f00 */
[----:B------:R-:W-:-:S03]  /*16fd0*/  ULEA UR7, UR5, UR4, 0x3 ;  /* 0x0000000405077291 */ /* 0x000fc6000f8e183f */
[----:B------:R-:W-:-:S09]  /*16fe0*/  SHF.L.U32 R0, R0, 0x1f, RZ ;  /* 0x0000001f00007819 */ /* 0x000fd200000006ff */
.L_x_536:
        /* <DEDUP_REMOVED lines=10> */
[----:B0-----:R-:W-:Y:S01]  /*17090*/  IMAD.U32 R0, RZ, RZ, UR6 ;  /* 0x00000006ff007e24 */ /* 0x001fe2000f8e00ff */
[----:B------:R-:W-:-:S04]  /*170a0*/  ULEA UR5, UR5, UR4, 0x3 ;  /* 0x0000000405057291 */ /* 0x000fc8000f8e183f */
[----:B------:R-:W-:-:S08]  /*170b0*/  SHF.L.U32 R0, R0, 0x1f, RZ ;  /* 0x0000001f00007819 */ /* 0x000fd000000006ff */
.L_x_537:
[----:B0-----:R-:W-:-:S04]  /*170c0*/  IMAD.U32 R3, RZ, RZ, UR5 ;  /* 0x00000005ff037e24 */ /* 0x001fc8000f8e00ff */
[----:B------:R0:W1:Y:S03]  /*170d0*/  SYNCS.PHASECHK.TRANS64.TRYWAIT P0, [R3+URZ], R0 ;  /* 0x00000000030075a7 */ /* 0x000066000800017f */
[----:B-1----:R-:W-:Y:S05]  /*170e0*/  @!P0 NANOSLEEP.SYNCS 0x989680 ;  /* 0x009896800000895d */ /* 0x002fea0003900000 */
[----:B------:R-:W1:Y:S02]  /*170f0*/  @!P0 SYNCS.PHASECHK.TRANS64 P0, [R3+URZ], R0 ;  /* 0x00000000030085a7 */ /* 0x000e64000800007f */
[----:B-1----:R-:W-:Y:S05]  /*17100*/  @P0 EXIT ;  /* 0x000000000000094d */ /* 0x002fea0003800000 */
[----:B------:R-:W-:Y:S05]  /*17110*/  BRA `(.L_x_537) ;  /* 0xfffffffc00e87947 */ /* 0x000fea000383ffff */
.L_x_538:
[----:B------:R-:W-:-:S00]  /*17120*/  BRA `(.L_x_538) ;  /* 0xfffffffc00fc7947 */ /* 0x000fc0000383ffff */
[----:B------:R-:W-:-:S00]  /*17130*/  NOP ;  /* 0x0000000000007918 */ /* 0x000fc00000000000 */
        /* <DEDUP_REMOVED lines=12> */
.L_x_539:


//--------------------- .nv.shared._ZN7cutlass13device_kernelINS_4conv6kernel13ConvUniversalINS1_16ConvProblemShapeILNS1_8OperatorE0ELi3EEENS1_10collective14CollectiveConvINS1_46MainloopSm90TmaGmmaWarpSpecializedImplicitGemmILS5_0ELi4ELi3EN4cute5tupleIJNSA_1CILi2EEENSC_ILi1EEESE_EEENS1_36KernelImplicitTmaWarpSpecializedSm90ELi1EEENSB_IJNSC_ILi256EEENSC_ILi128EEENSB_IJNSC_ILi64EEEEEEEEENS_10bfloat16_tESN_NSA_8TiledMMAINSA_8MMA_AtomIJNSA_4SM904GMMA28MMA_64x128x16_F32BF16BF16_SSILNSR_5MajorE0ELST_0ELNSR_7ScaleInE1ELSU_1EEEEEENSA_6LayoutINSB_IJSE_SE_SE_EEENSB_IJNSC_ILi0EEESZ_SZ_EEEEENSB_IJNSA_10UnderscoreES12_S12_EEEEENS7_6detail26Sm90ImplicitGemmTileTraitsINSA_20SM90_TMA_LOAD_IM2COLENSA_14ComposedLayoutINSA_7SwizzleILi3ELi4ELi3EEENSA_18smem_ptr_flag_bitsILi16EEENSX_INSB_IJNSB_IJNSC_ILi8EEENSC_ILi32EEEEEENSB_IJSK_SE_EEENSB_IJSE_NSC_ILi4EEEEEEEEENSB_IJNSB_IJSK_NSC_ILi512EEEEEENSB_IJSE_SZ_EEENSB_IJSZ_NSC_ILi16384EEEEEEEEEEEEEvEENS16_INSA_23SM90_TMA_LOAD_MULTICASTENS18_IS1A_S1C_NSX_INSB_IJNSB_IJS1D_NSC_ILi16EEEEEES1G_S1I_EEENSB_IJS1L_S1M_NSB_IJSZ_NSC_ILi8192EEEEEEEEEEEEEvEEEENS_8epilogue10collective6detail29Sm90TmaWarpSpecializedAdapterINS25_15DefaultEpilogueISN_NSB_IJNSB_IJllllEEESE_SZ_EEES2A_NS24_6thread17LinearCombinationISN_Li1EffLNS2B_9ScaleType4KindE0ELNS_15FloatRoundStyleE2ESN_EENS_4gemm15EpilogueDefaultEEEEEvvEEEEvNT_6ParamsE --------------------------
	.section	.nv.shared._ZN7cutlass13device_kernelINS_4conv6kernel13ConvUniversalINS1_16ConvProblemShapeILNS1_8OperatorE0ELi3EEENS1_10collective14CollectiveConvINS1_46MainloopSm90TmaGmmaWarpSpecializedImplicitGemmILS5_0ELi4ELi3EN4cute5tupleIJNSA_1CILi2EEENSC_ILi1EEESE_EEENS1_36KernelImplicitTmaWarpSpecializedSm90ELi1EEENSB_IJNSC_ILi256EEENSC_ILi128EEENSB_IJNSC_ILi64EEEEEEEEENS_10bfloat16_tESN_NSA_8TiledMMAINSA_8MMA_AtomIJNSA_4SM904GMMA28MMA_64x128x16_F32BF16BF16_SSILNSR_5MajorE0ELST_0ELNSR_7ScaleInE1ELSU_1EEEEEENSA_6LayoutINSB_IJSE_SE_SE_EEENSB_IJNSC_ILi0EEESZ_SZ_EEEEENSB_IJNSA_10UnderscoreES12_S12_EEEEENS7_6detail26Sm90ImplicitGemmTileTraitsINSA_20SM90_TMA_LOAD_IM2COLENSA_14ComposedLayoutINSA_7SwizzleILi3ELi4ELi3EEENSA_18smem_ptr_flag_bitsILi16EEENSX_INSB_IJNSB_IJNSC_ILi8EEENSC_ILi32EEEEEENSB_IJSK_SE_EEENSB_IJSE_NSC_ILi4EEEEEEEEENSB_IJNSB_IJSK_NSC_ILi512EEEEEENSB_IJSE_SZ_EEENSB_IJSZ_NSC_ILi16384EEEEEEEEEEEEEvEENS16_INSA_23SM90_TMA_LOAD_MULTICASTENS18_IS1A_S1C_NSX_INSB_IJNSB_IJS1D_NSC_ILi16EEEEEES1G_S1I_EEENSB_IJS1L_S1M_NSB_IJSZ_NSC_ILi8192EEEEEEEEEEEEEvEEEENS_8epilogue10collective6detail29Sm90TmaWarpSpecializedAdapterINS25_15DefaultEpilogueISN_NSB_IJNSB_IJllllEEESE_SZ_EEES2A_NS24_6thread17LinearCombinationISN_Li1EffLNS2B_9ScaleType4KindE0ELNS_15FloatRoundStyleE2ESN_EENS_4gemm15EpilogueDefaultEEEEEvvEEEEvNT_6ParamsE,"aw",@nobits
	.sectionflags	@""
	.align	16
	.zero		1024


//--------------------- .nv.shared.reserved.0     --------------------------
	.section	.nv.shared.reserved.0,"aw",@nobits
	.weak		__nv_reservedSMEM_offset_0_alias
	.size		__nv_reservedSMEM_offset_0_alias, 0, 0
	.other		__nv_reservedSMEM_offset_0_alias,@"STO_CUDA_RESERVED_SHARED STV_DEFAULT"
__nv_reservedSMEM_offset_0_alias:
	.zero		0


//--------------------- .nv.global                --------------------------
	.section	.nv.global,"aw",@nobits
.nv.global:
	.type		_ZN39_INTERNAL_2d335a7e_4_k_cu_d330930b_39804cute1_E,@object
	.size		_ZN39_INTERNAL_2d335a7e_4_k_cu_d330930b_39804cute1_E,(_ZN39_INTERNAL_2d335a7e_4_k_cu_d330930b_39804cuda3std3__45__cpo6cbeginE - _ZN39_INTERNAL_2d335a7e_4_k_cu_d330930b_39804cute1_E)
_ZN39_INTERNAL_2d335a7e_4_k_cu_d330930b_39804cute1_E:
	.zero		1
	.type		_ZN39_INTERNAL_2d335a7e_4_k_cu_d330930b_39804cuda3std3__45__cpo6cbeginE,@object
	.size		_ZN39_INTERNAL_2d335a7e_4_k_cu_d330930b_39804cuda3std3__45__cpo6cbeginE,(_ZN39_INTERNAL_2d335a7e_4_k_cu_d330930b_39804cuda3std3__48in_placeE - _ZN39_INTERNAL_2d335a7e_4_k_cu_d330930b_39804cuda3std3__45__cpo6cbeginE)
_ZN39_INTERNAL_2d335a7e_4_k_cu_d330930b_39804cuda3std3__45__cpo6cbeginE:
	.zero		1
	.type		_ZN39_INTERNAL_2d335a7e_4_k_cu_d330930b_39804cuda3std3__48in_placeE,@object
	.size		_ZN39_INTERNAL_2d335a7e_4_k_cu_d330930b_39804cuda3std3__48in_placeE,(_ZN39_INTERNAL_2d335a7e_4_k_cu_d330930b_39804cuda3std6ranges3__45__cpo9iter_moveE - _ZN39_INTERNAL_2d335a7e_4_k_cu_d330930b_39804cuda3std3__48in_placeE)
_ZN39_INTERNAL_2d335a7e_4_k_cu_d330930b_39804cuda3std3__48in_placeE:
	.zero		1
	.type		_ZN39_INTERNAL_2d335a7e_4_k_cu_d330930b_39804cuda3std6ranges3__45__cpo9iter_moveE,@object
	.size		_ZN39_INTERNAL_2d335a7e_4_k_cu_d330930b_39804cuda3std6ranges3__45__cpo9iter_moveE,(_ZN39_INTERNAL_2d335a7e_4_k_cu_d330930b_39804cuda3std3__45__cpo5beginE - _ZN39_INTERNAL_2d335a7e_4_k_cu_d330930b_39804cuda3std6ranges3__45__cpo9iter_moveE)
_ZN39_INTERNAL_2d335a7e_4_k_cu_d330930b_39804cuda3std6ranges3__45__cpo9iter_moveE:
	.zero		1
	.type		_ZN39_INTERNAL_2d335a7e_4_k_cu_d330930b_39804cuda3std3__45__cpo5beginE,@object
	.size		_ZN39_INTERNAL_2d335a7e_4_k_cu_d330930b_39804cuda3std3__45__cpo5beginE,(_ZN39_INTERNAL_2d335a7e_4_k_cu_d330930b_39804cuda3std3__441_GLOBAL__N__2d335a7e_4_k_cu_d330930b_39806ignoreE - _ZN39_INTERNAL_2d335a7e_4_k_cu_d330930b_39804cuda3std3__45__cpo5beginE)
_ZN39_INTERNAL_2d335a7e_4_k_cu_d330930b_39804cuda3std3__45__cpo5beginE:
	.zero		1
	.type		_ZN39_INTERNAL_2d335a7e_4_k_cu_d330930b_39804cuda3std3__441_GLOBAL__N__2d335a7e_4_k_cu_d330930b_39806ignoreE,@object
	.size		_ZN39_INTERNAL_2d335a7e_4_k_cu_d330930b_39804cuda3std3__441_GLOBAL__N__2d335a7e_4_k_cu_d330930b_39806ignoreE,(_ZN39_INTERNAL_2d335a7e_4_k_cu_d330930b_39804cute7productE - _ZN39_INTERNAL_2d335a7e_4_k_cu_d330930b_39804cuda3std3__441_GLOBAL__N__2d335a7e_4_k_cu_d330930b_39806ignoreE)
_ZN39_INTERNAL_2d335a7e_4_k_cu_d330930b_39804cuda3std3__441_GLOBAL__N__2d335a7e_4_k_cu_d330930b_39806ignoreE:
	.zero		1
	.type		_ZN39_INTERNAL_2d335a7e_4_k_cu_d330930b_39804cute7productE,@object
	.size		_ZN39_INTERNAL_2d335a7e_4_k_cu_d330930b_39804cute7productE,(_ZN39_INTERNAL_2d335a7e_4_k_cu_d330930b_39804cuda3std3__45__cpo3endE - _ZN39_INTERNAL_2d335a7e_4_k_cu_d330930b_39804cute7productE)
_ZN39_INTERNAL_2d335a7e_4_k_cu_d330930b_39804cute7productE:
	.zero		1
	.type		_ZN39_INTERNAL_2d335a7e_4_k_cu_d330930b_39804cuda3std3__45__cpo3endE,@object
	.size		_ZN39_INTERNAL_2d335a7e_4_k_cu_d330930b_39804cuda3std3__45__cpo3endE,(_ZN39_INTERNAL_2d335a7e_4_k_cu_d330930b_39804cuda3std3__419piecewise_constructE - _ZN39_INTERNAL_2d335a7e_4_k_cu_d330930b_39804cuda3std3__45__cpo3endE)
_ZN39_INTERNAL_2d335a7e_4_k_cu_d330930b_39804cuda3std3__45__cpo3endE:
	.zero		1
	.type		_ZN39_INTERNAL_2d335a7e_4_k_cu_d330930b_39804cuda3std3__419piecewise_constructE,@object
	.size		_ZN39_INTERNAL_2d335a7e_4_k_cu_d330930b_39804cuda3std3__419piecewise_constructE,(_ZN39_INTERNAL_2d335a7e_4_k_cu_d330930b_39804cuda3std3__45__cpo4cendE - _ZN39_INTERNAL_2d335a7e_4_k_cu_d330930b_39804cuda3std3__419piecewise_constructE)
_ZN39_INTERNAL_2d335a7e_4_k_cu_d330930b_39804cuda3std3__419piecewise_constructE:
	.zero		1
	.type		_ZN39_INTERNAL_2d335a7e_4_k_cu_d330930b_39804cuda3std3__45__cpo4cendE,@object
	.size		_ZN39_INTERNAL_2d335a7e_4_k_cu_d330930b_39804cuda3std3__45__cpo4cendE,(_ZN39_INTERNAL_2d335a7e_4_k_cu_d330930b_39804cuda3std6ranges3__45__cpo4swapE - _ZN39_INTERNAL_2d335a7e_4_k_cu_d330930b_39804cuda3std3__45__cpo4cendE)
_ZN39_INTERNAL_2d335a7e_4_k_cu_d330930b_39804cuda3std3__45__cpo4cendE:
	.zero		1
	.type		_ZN39_INTERNAL_2d335a7e_4_k_cu_d330930b_39804cuda3std6ranges3__45__cpo4swapE,@object
	.size		_ZN39_INTERNAL_2d335a7e_4_k_cu_d330930b_39804cuda3std6ranges3__45__cpo4swapE,(.L_7 - _ZN39_INTERNAL_2d335a7e_4_k_cu_d330930b_39804cuda3std6ranges3__45__cpo4swapE)
_ZN39_INTERNAL_2d335a7e_4_k_cu_d330930b_39804cuda3std6ranges3__45__cpo4swapE:
	.zero		1
.L_7:


//--------------------- .nv.constant0._ZN7cutlass13device_kernelINS_4conv6kernel13ConvUniversalINS1_16ConvProblemShapeILNS1_8OperatorE0ELi3EEENS1_10collective14CollectiveConvINS1_46MainloopSm90TmaGmmaWarpSpecializedImplicitGemmILS5_0ELi4ELi3EN4cute5tupleIJNSA_1CILi2EEENSC_ILi1EEESE_EEENS1_36KernelImplicitTmaWarpSpecializedSm90ELi1EEENSB_IJNSC_ILi256EEENSC_ILi128EEENSB_IJNSC_ILi64EEEEEEEEENS_10bfloat16_tESN_NSA_8TiledMMAINSA_8MMA_AtomIJNSA_4SM904GMMA28MMA_64x128x16_F32BF16BF16_SSILNSR_5MajorE0ELST_0ELNSR_7ScaleInE1ELSU_1EEEEEENSA_6LayoutINSB_IJSE_SE_SE_EEENSB_IJNSC_ILi0EEESZ_SZ_EEEEENSB_IJNSA_10UnderscoreES12_S12_EEEEENS7_6detail26Sm90ImplicitGemmTileTraitsINSA_20SM90_TMA_LOAD_IM2COLENSA_14ComposedLayoutINSA_7SwizzleILi3ELi4ELi3EEENSA_18smem_ptr_flag_bitsILi16EEENSX_INSB_IJNSB_IJNSC_ILi8EEENSC_ILi32EEEEEENSB_IJSK_SE_EEENSB_IJSE_NSC_ILi4EEEEEEEEENSB_IJNSB_IJSK_NSC_ILi512EEEEEENSB_IJSE_SZ_EEENSB_IJSZ_NSC_ILi16384EEEEEEEEEEEEEvEENS16_INSA_23SM90_TMA_LOAD_MULTICASTENS18_IS1A_S1C_NSX_INSB_IJNSB_IJS1D_NSC_ILi16EEEEEES1G_S1I_EEENSB_IJS1L_S1M_NSB_IJSZ_NSC_ILi8192EEEEEEEEEEEEEvEEEENS_8epilogue10collective6detail29Sm90TmaWarpSpecializedAdapterINS25_15DefaultEpilogueISN_NSB_IJNSB_IJllllEEESE_SZ_EEES2A_NS24_6thread17LinearCombinationISN_Li1EffLNS2B_9ScaleType4KindE0ELNS_15FloatRoundStyleE2ESN_EENS_4gemm15EpilogueDefaultEEEEEvvEEEEvNT_6ParamsE --------------------------
	.section	.nv.constant0._ZN7cutlass13device_kernelINS_4conv6kernel13ConvUniversalINS1_16ConvProblemShapeILNS1_8OperatorE0ELi3EEENS1_10collective14CollectiveConvINS1_46MainloopSm90TmaGmmaWarpSpecializedImplicitGemmILS5_0ELi4ELi3EN4cute5tupleIJNSA_1CILi2EEENSC_ILi1EEESE_EEENS1_36KernelImplicitTmaWarpSpecializedSm90ELi1EEENSB_IJNSC_ILi256EEENSC_ILi128EEENSB_IJNSC_ILi64EEEEEEEEENS_10bfloat16_tESN_NSA_8TiledMMAINSA_8MMA_AtomIJNSA_4SM904GMMA28MMA_64x128x16_F32BF16BF16_SSILNSR_5MajorE0ELST_0ELNSR_7ScaleInE1ELSU_1EEEEEENSA_6LayoutINSB_IJSE_SE_SE_EEENSB_IJNSC_ILi0EEESZ_SZ_EEEEENSB_IJNSA_10UnderscoreES12_S12_EEEEENS7_6detail26Sm90ImplicitGemmTileTraitsINSA_20SM90_TMA_LOAD_IM2COLENSA_14ComposedLayoutINSA_7SwizzleILi3ELi4ELi3EEENSA_18smem_ptr_flag_bitsILi16EEENSX_INSB_IJNSB_IJNSC_ILi8EEENSC_ILi32EEEEEENSB_IJSK_SE_EEENSB_IJSE_NSC_ILi4EEEEEEEEENSB_IJNSB_IJSK_NSC_ILi512EEEEEENSB_IJSE_SZ_EEENSB_IJSZ_NSC_ILi16384EEEEEEEEEEEEEvEENS16_INSA_23SM90_TMA_LOAD_MULTICASTENS18_IS1A_S1C_NSX_INSB_IJNSB_IJS1D_NSC_ILi16EEEEEES1G_S1I_EEENSB_IJS1L_S1M_NSB_IJSZ_NSC_ILi8192EEEEEEEEEEEEEvEEEENS_8epilogue10collective6detail29Sm90TmaWarpSpecializedAdapterINS25_15DefaultEpilogueISN_NSB_IJNSB_IJllllEEESE_SZ_EEES2A_NS24_6thread17LinearCombinationISN_Li1EffLNS2B_9ScaleType4KindE0ELNS_15FloatRoundStyleE2ESN_EENS_4gemm15EpilogueDefaultEEEEEvvEEEEvNT_6ParamsE,"a",@progbits
	.sectionflags	@""
	.align	4
.nv.constant0._ZN7cutlass13device_kernelINS_4conv6kernel13ConvUniversalINS1_16ConvProblemShapeILNS1_8OperatorE0ELi3EEENS1_10collective14CollectiveConvINS1_46MainloopSm90TmaGmmaWarpSpecializedImplicitGemmILS5_0ELi4ELi3EN4cute5tupleIJNSA_1CILi2EEENSC_ILi1EEESE_EEENS1_36KernelImplicitTmaWarpSpecializedSm90ELi1EEENSB_IJNSC_ILi256EEENSC_ILi128EEENSB_IJNSC_ILi64EEEEEEEEENS_10bfloat16_tESN_NSA_8TiledMMAINSA_8MMA_AtomIJNSA_4SM904GMMA28MMA_64x128x16_F32BF16BF16_SSILNSR_5MajorE0ELST_0ELNSR_7ScaleInE1ELSU_1EEEEEENSA_6LayoutINSB_IJSE_SE_SE_EEENSB_IJNSC_ILi0EEESZ_SZ_EEEEENSB_IJNSA_10UnderscoreES12_S12_EEEEENS7_6detail26Sm90ImplicitGemmTileTraitsINSA_20SM90_TMA_LOAD_IM2COLENSA_14ComposedLayoutINSA_7SwizzleILi3ELi4ELi3EEENSA_18smem_ptr_flag_bitsILi16EEENSX_INSB_IJNSB_IJNSC_ILi8EEENSC_ILi32EEEEEENSB_IJSK_SE_EEENSB_IJSE_NSC_ILi4EEEEEEEEENSB_IJNSB_IJSK_NSC_ILi512EEEEEENSB_IJSE_SZ_EEENSB_IJSZ_NSC_ILi16384EEEEEEEEEEEEEvEENS16_INSA_23SM90_TMA_LOAD_MULTICASTENS18_IS1A_S1C_NSX_INSB_IJNSB_IJS1D_NSC_ILi16EEEEEES1G_S1I_EEENSB_IJS1L_S1M_NSB_IJSZ_NSC_ILi8192EEEEEEEEEEEEEvEEEENS_8epilogue10collective6detail29Sm90TmaWarpSpecializedAdapterINS25_15DefaultEpilogueISN_NSB_IJNSB_IJllllEEESE_SZ_EEES2A_NS24_6thread17LinearCombinationISN_Li1EffLNS2B_9ScaleType4KindE0ELNS_15FloatRoundStyleE2ESN_EENS_4gemm15EpilogueDefaultEEEEEvvEEEEvNT_6ParamsE:
	.zero		1664


//--------------------- SYMBOLS --------------------------

	.type		.nv.reservedSmem.offset0,@object
	.size		.nv.reservedSmem.offset0,0x4
